	.headerflags	@"EF_CUDA_TEXMODE_UNIFIED EF_CUDA_64BIT_ADDRESS EF_CUDA_ACCELERATORS EF_CUDA_SM90 EF_CUDA_VIRTUAL_SM(EF_CUDA_SM90)"
	.elftype	@"ET_EXEC"


//--------------------- .nv.info                  --------------------------
	.section	.nv.info,"",@"SHT_CUDA_INFO"
	.align	4


	//----- nvinfo : EIATTR_REGCOUNT
	.align		4
        /*0000*/ 	.byte	0x04, 0x2f
        /*0002*/ 	.short	(.L_1 - .L_0)
	.align		4
.L_0:
        /*0004*/ 	.word	index@(triton_poi_fused_max_pool2d_with_indices_36)
        /*0008*/ 	.word	0x000000ad


	//----- nvinfo : EIATTR_MIN_STACK_SIZE
	.align		4
.L_1:
        /*000c*/ 	.byte	0x04, 0x12
        /*000e*/ 	.short	(.L_3 - .L_2)
	.align		4
.L_2:
        /*0010*/ 	.word	index@(triton_poi_fused_max_pool2d_with_indices_36)
        /*0014*/ 	.word	0x00000000


	//----- nvinfo : EIATTR_FRAME_SIZE
	.align		4
.L_3:
        /*0018*/ 	.byte	0x04, 0x11
        /*001a*/ 	.short	(.L_5 - .L_4)
	.align		4
.L_4:
        /*001c*/ 	.word	index@(triton_poi_fused_max_pool2d_with_indices_36)
        /*0020*/ 	.word	0x00000000


	//----- nvinfo : EIATTR_MIN_STACK_SIZE
	.align		4
.L_5:
        /*0024*/ 	.byte	0x04, 0x12
        /*0026*/ 	.short	(.L_7 - .L_6)
	.align		4
.L_6:
        /*0028*/ 	.word	index@(triton_poi_fused_max_pool2d_with_indices_36)
        /*002c*/ 	.word	0x00000000
.L_7:


//--------------------- .nv.info.triton_poi_fused_max_pool2d_with_indices_36 --------------------------
	.section	.nv.info.triton_poi_fused_max_pool2d_with_indices_36,"",@"SHT_CUDA_INFO"
	.sectionflags	@""
	.align	4


	//----- nvinfo : EIATTR_CUDA_API_VERSION
	.align		4
        /*0000*/ 	.byte	0x04, 0x37
        /*0002*/ 	.short	(.L_9 - .L_8)
.L_8:
        /*0004*/ 	.word	0x0000007c


	//----- nvinfo : EIATTR_KPARAM_INFO
	.align		4
.L_9:
        /*0008*/ 	.byte	0x04, 0x17
        /*000a*/ 	.short	(.L_11 - .L_10)
.L_10:
        /*000c*/ 	.word	0x00000000
        /*0010*/ 	.short	0x0004
        /*0012*/ 	.short	0x001c
        /*0014*/ 	.byte	0x00, 0xf0, 0x11, 0x00


	//----- nvinfo : EIATTR_KPARAM_INFO
	.align		4
.L_11:
        /*0018*/ 	.byte	0x04, 0x17
        /*001a*/ 	.short	(.L_13 - .L_12)
.L_12:
        /*001c*/ 	.word	0x00000000
        /*0020*/ 	.short	0x0003
        /*0022*/ 	.short	0x0018
        /*0024*/ 	.byte	0x00, 0xf0, 0x11, 0x00


	//----- nvinfo : EIATTR_KPARAM_INFO
	.align		4
.L_13:
        /*0028*/ 	.byte	0x04, 0x17
        /*002a*/ 	.short	(.L_15 - .L_14)
.L_14:
        /*002c*/ 	.word	0x00000000
        /*0030*/ 	.short	0x0002
        /*0032*/ 	.short	0x0010
        /*0034*/ 	.byte	0x00, 0xf4, 0x21, 0x00


	//----- nvinfo : EIATTR_KPARAM_INFO
	.align		4
.L_15:
        /*0038*/ 	.byte	0x04, 0x17
        /*003a*/ 	.short	(.L_17 - .L_16)
.L_16:
        /*003c*/ 	.word	0x00000000
        /*0040*/ 	.short	0x0001
        /*0042*/ 	.short	0x0008
        /*0044*/ 	.byte	0x00, 0xf4, 0x21, 0x00


	//----- nvinfo : EIATTR_KPARAM_INFO
	.align		4
.L_17:
        /*0048*/ 	.byte	0x04, 0x17
        /*004a*/ 	.short	(.L_19 - .L_18)
.L_18:
        /*004c*/ 	.word	0x00000000
        /*0050*/ 	.short	0x0000
        /*0052*/ 	.short	0x0000
        /*0054*/ 	.byte	0x00, 0xf4, 0x21, 0x00


	//----- nvinfo : EIATTR_SPARSE_MMA_MASK
	.align		4
.L_19:
        /*0058*/ 	.byte	0x03, 0x50
        /*005a*/ 	.short	0x0000


	//----- nvinfo : EIATTR_MAXREG_COUNT
	.align		4
        /*005c*/ 	.byte	0x03, 0x1b
        /*005e*/ 	.short	0x00ff


	//----- nvinfo : EIATTR_EXIT_INSTR_OFFSETS
	.align		4
        /*0060*/ 	.byte	0x04, 0x1c
        /*0062*/ 	.short	(.L_21 - .L_20)


	//   ....[0]....
.L_20:
        /*0064*/ 	.word	0x00005970


	//   ....[1]....
        /*0068*/ 	.word	0x00005990


	//----- nvinfo : EIATTR_REQNTID
	.align		4
.L_21:
        /*006c*/ 	.byte	0x04, 0x10
        /*006e*/ 	.short	(.L_23 - .L_22)
.L_22:
        /*0070*/ 	.word	0x00000100
        /*0074*/ 	.word	0x00000001
        /*0078*/ 	.word	0x00000001


	//----- nvinfo : EIATTR_CBANK_PARAM_SIZE
	.align		4
.L_23:
        /*007c*/ 	.byte	0x03, 0x19
        /*007e*/ 	.short	0x0020


	//----- nvinfo : EIATTR_PARAM_CBANK
	.align		4
        /*0080*/ 	.byte	0x04, 0x0a
        /*0082*/ 	.short	(.L_25 - .L_24)
	.align		4
.L_24:
        /*0084*/ 	.word	index@(.nv.constant0.triton_poi_fused_max_pool2d_with_indices_36)
        /*0088*/ 	.short	0x0210
        /*008a*/ 	.short	0x0020


	//----- nvinfo : EIATTR_SW_WAR
	.align		4
.L_25:
        /*008c*/ 	.byte	0x04, 0x36
        /*008e*/ 	.short	(.L_27 - .L_26)
.L_26:
        /*0090*/ 	.word	0x00000008
.L_27:


//--------------------- .nv.callgraph             --------------------------
	.section	.nv.callgraph,"",@"SHT_CUDA_CALLGRAPH"
	.align	4
	.sectionentsize	8
	.align		4
        /*0000*/ 	.word	0x00000000
	.align		4
        /*0004*/ 	.word	0xffffffff
	.align		4
        /*0008*/ 	.word	0x00000000
	.align		4
        /*000c*/ 	.word	0xfffffffe
	.align		4
        /*0010*/ 	.word	0x00000000
	.align		4
        /*0014*/ 	.word	0xfffffffd
	.align		4
        /*0018*/ 	.word	0x00000000
	.align		4
        /*001c*/ 	.word	0xfffffffc


//--------------------- .text.triton_poi_fused_max_pool2d_with_indices_36 --------------------------
	.section	.text.triton_poi_fused_max_pool2d_with_indices_36,"ax",@progbits
	.sectionflags	@"SHF_BARRIERS=1"
	.align	128
        .global         triton_poi_fused_max_pool2d_with_indices_36
        .type           triton_poi_fused_max_pool2d_with_indices_36,@function
        .size           triton_poi_fused_max_pool2d_with_indices_36,(.L_x_1 - triton_poi_fused_max_pool2d_with_indices_36)
        .other          triton_poi_fused_max_pool2d_with_indices_36,@"STO_CUDA_ENTRY STV_DEFAULT"
triton_poi_fused_max_pool2d_with_indices_36:
.text.triton_poi_fused_max_pool2d_with_indices_36:
[----:B------:R-:W0:Y:S01]  /*0000*/  LDC R1, c[0x0][0x28] ;  /* 0x00000a00ff017b82 */ /* 0x000e220000000800 */
[----:B------:R-:W1:Y:S01]  /*0010*/  S2R R6, SR_TID.X ;  /* 0x0000000000067919 */ /* 0x000e620000002100 */
[----:B------:R-:W-:Y:S02]  /*0020*/  CS2R R20, SRZ ;  /* 0x0000000000147805 */ /* 0x000fe4000001ff00 */
[----:B------:R-:W-:Y:S02]  /*0030*/  CS2R R22, SRZ ;  /* 0x0000000000167805 */ /* 0x000fe4000001ff00 */
[----:B------:R-:W-:Y:S01]  /*0040*/  CS2R R28, SRZ ;  /* 0x00000000001c7805 */ /* 0x000fe2000001ff00 */
[----:B------:R-:W2:Y:S01]  /*0050*/  S2R R7, SR_CTAID.Y ;  /* 0x0000000000077919 */ /* 0x000ea20000002600 */
[----:B------:R-:W-:Y:S01]  /*0060*/  CS2R R30, SRZ ;  /* 0x00000000001e7805 */ /* 0x000fe2000001ff00 */
[----:B------:R-:W-:Y:S01]  /*0070*/  ULDC.64 UR6, c[0x0][0x208] ;  /* 0x0000820000067ab9 */ /* 0x000fe20000000a00 */
[----:B------:R-:W3:Y:S01]  /*0080*/  S2R R0, SR_CTAID.X ;  /* 0x0000000000007919 */ /* 0x000ee20000002500 */
[----:B-1----:R-:W-:Y:S01]  /*0090*/  SHF.R.U32.HI R4, RZ, 0x4, R6 ;  /* 0x00000004ff047819 */ /* 0x002fe20000011606 */
[----:B------:R-:W-:-:S02]  /*00a0*/  IMAD.SHL.U32 R2, R6, 0x10, RZ ;  /* 0x0000001006027824 */ /* 0x000fc400078e00ff */
[----:B--2---:R-:W-:Y:S01]  /*00b0*/  IMAD.SHL.U32 R7, R7, 0x10, RZ ;  /* 0x0000001007077824 */ /* 0x004fe200078e00ff */
[----:B------:R-:W-:Y:S02]  /*00c0*/  SGXT.U32 R4, R4, 0x4 ;  /* 0x000000040404781a */ /* 0x000fe40000000000 */
[----:B------:R-:W-:Y:S02]  /*00d0*/  LOP3.LUT R5, R2, 0xf0, RZ, 0xc0, !PT ;  /* 0x000000f002057812 */ /* 0x000fe400078ec0ff */
[----:B------:R-:W-:Y:S02]  /*00e0*/  LOP3.LUT R4, R7, R4, RZ, 0xfc, !PT ;  /* 0x0000000407047212 */ /* 0x000fe400078efcff */
[----:B---3--:R-:W-:Y:S02]  /*00f0*/  PRMT R5, R5, 0x6540, R0 ;  /* 0x0000654005057816 */ /* 0x008fe40000000000 */
[----:B------:R-:W-:Y:S02]  /*0100*/  SHF.R.S32.HI R3, RZ, 0x1f, R4 ;  /* 0x0000001fff037819 */ /* 0x000fe40000011404 */
[----:B------:R-:W-:-:S02]  /*0110*/  ISETP.GE.AND P1, PT, R5, 0x140, PT ;  /* 0x000001400500780c */ /* 0x000fc40003f26270 */
[----:B------:R-:W-:Y:S02]  /*0120*/  LEA.HI R8, R3, R4, RZ, 0x2 ;  /* 0x0000000403087211 */ /* 0x000fe400078f10ff */
[----:B------:R-:W1:Y:S01]  /*0130*/  LDC.64 R2, c[0x0][0x210] ;  /* 0x00008400ff027b82 */ /* 0x000e620000000a00 */
[----:B------:R-:W-:Y:S02]  /*0140*/  ISETP.LT.AND P0, PT, R4, 0x40, !P1 ;  /* 0x000000400400780c */ /* 0x000fe40004f01270 */
[----:B------:R-:W-:Y:S02]  /*0150*/  SHF.R.S32.HI R9, RZ, 0x2, R8 ;  /* 0x00000002ff097819 */ /* 0x000fe40000011408 */
[----:B------:R-:W-:Y:S02]  /*0160*/  LOP3.LUT R11, R8, 0xfffffffc, RZ, 0xc0, !PT ;  /* 0xfffffffc080b7812 */ /* 0x000fe400078ec0ff */
[----:B------:R-:W-:-:S03]  /*0170*/  LEA.HI R10, R9, R9, RZ, 0x2 ;  /* 0x00000009090a7211 */ /* 0x000fc600078f10ff */
[----:B------:R-:W-:Y:S01]  /*0180*/  IMAD.IADD R12, R4, 0x1, -R11 ;  /* 0x00000001040c7824 */ /* 0x000fe200078e0a0b */
[----:B------:R-:W-:-:S03]  /*0190*/  LOP3.LUT R10, R10, 0xfffffffc, RZ, 0xc0, !PT ;  /* 0xfffffffc0a0a7812 */ /* 0x000fc600078ec0ff */
[C---:B------:R-:W-:Y:S02]  /*01a0*/  IMAD R16, R9.reuse, 0x8, R12 ;  /* 0x0000000809107824 */ /* 0x040fe400078e020c */
[----:B------:R-:W-:Y:S02]  /*01b0*/  IMAD.IADD R18, R9, 0x1, -R10 ;  /* 0x0000000109127824 */ /* 0x000fe400078e0a0a */
[----:B------:R-:W-:-:S03]  /*01c0*/  IMAD R16, R16, 0x280, RZ ;  /* 0x0000028010107824 */ /* 0x000fc600078e02ff */
[----:B------:R-:W-:Y:S01]  /*01d0*/  LOP3.LUT R8, R18, R12, RZ, 0xfc, !PT ;  /* 0x0000000c12087212 */ /* 0x000fe200078efcff */
[----:B------:R-:W-:Y:S02]  /*01e0*/  VIADD R24, R16, 0x140 ;  /* 0x0000014010187836 */ /* 0x000fe40000000000 */
[C---:B------:R-:W-:Y:S01]  /*01f0*/  IMAD.IADD R9, R5.reuse, 0x1, R16 ;  /* 0x0000000105097824 */ /* 0x040fe200078e0210 */
[----:B------:R-:W-:Y:S01]  /*0200*/  ISETP.GT.AND P3, PT, R8, -0x1, P0 ;  /* 0xffffffff0800780c */ /* 0x000fe20000764270 */
[----:B------:R-:W-:Y:S02]  /*0210*/  IMAD.IADD R11, R5, 0x1, R24 ;  /* 0x00000001050b7824 */ /* 0x000fe400078e0218 */
[----:B-1----:R-:W-:-:S04]  /*0220*/  IMAD.WIDE R8, R9, 0x4, R2 ;  /* 0x0000000409087825 */ /* 0x002fc800078e0202 */
[----:B------:R-:W-:-:S06]  /*0230*/  IMAD.WIDE R10, R11, 0x4, R2 ;  /* 0x000000040b0a7825 */ /* 0x000fcc00078e0202 */
[----:B------:R1:W2:Y:S04]  /*0240*/  @P3 LDG.E.EL.128 R20, desc[UR6][R8.64] ;  /* 0x0000000608143981 */ /* 0x0002a8000c2e1d00 */
[----:B------:R-:W3:Y:S01]  /*0250*/  @P3 LDG.E.EL.128 R28, desc[UR6][R10.64] ;  /* 0x000000060a1c3981 */ /* 0x000ee2000c2e1d00 */
[----:B------:R-:W-:Y:S02]  /*0260*/  VIADD R17, R12, 0x1 ;  /* 0x000000010c117836 */ /* 0x000fe40000000000 */
[----:B------:R-:W-:-:S04]  /*0270*/  VIADD R26, R16, 0x280 ;  /* 0x00000280101a7836 */ /* 0x000fc80000000000 */
[----:B-1----:R-:W-:Y:S01]  /*0280*/  IMAD.IADD R9, R5, 0x1, R26 ;  /* 0x0000000105097824 */ /* 0x002fe200078e021a */
[----:B--2---:R-:W-:Y:S02]  /*0290*/  SEL R13, R20, 0xff800000, P3 ;  /* 0xff800000140d7807 */ /* 0x004fe40001800000 */
[----:B------:R-:W-:Y:S02]  /*02a0*/  SEL R14, R21, 0xff800000, P3 ;  /* 0xff800000150e7807 */ /* 0x000fe40001800000 */
[----:B------:R-:W-:Y:S02]  /*02b0*/  CS2R R20, SRZ ;  /* 0x0000000000147805 */ /* 0x000fe4000001ff00 */
[----:B---3--:R-:W-:Y:S02]  /*02c0*/  SEL R28, R28, 0xff800000, P3 ;  /* 0xff8000001c1c7807 */ /* 0x008fe40001800000 */
[----:B------:R-:W-:Y:S02]  /*02d0*/  SEL R29, R29, 0xff800000, P3 ;  /* 0xff8000001d1d7807 */ /* 0x000fe40001800000 */
[----:B------:R-:W-:-:S02]  /*02e0*/  FSETP.GT.AND P6, PT, R28, R13, PT ;  /* 0x0000000d1c00720b */ /* 0x000fc40003fc4000 */
[----:B------:R-:W-:Y:S02]  /*02f0*/  FSETP.GT.AND P5, PT, R29, R14, PT ;  /* 0x0000000e1d00720b */ /* 0x000fe40003fa4000 */
[----:B------:R-:W-:Y:S02]  /*0300*/  SEL R15, R22, 0xff800000, P3 ;  /* 0xff800000160f7807 */ /* 0x000fe40001800000 */
[----:B------:R-:W-:Y:S02]  /*0310*/  SEL R30, R30, 0xff800000, P3 ;  /* 0xff8000001e1e7807 */ /* 0x000fe40001800000 */
[----:B------:R-:W-:Y:S02]  /*0320*/  FSETP.NAN.AND P2, PT, R28, R28, PT ;  /* 0x0000001c1c00720b */ /* 0x000fe40003f48000 */
[----:B------:R-:W-:Y:S02]  /*0330*/  FSETP.GT.AND P4, PT, R30, R15, PT ;  /* 0x0000000f1e00720b */ /* 0x000fe40003f84000 */
[----:B------:R-:W-:-:S02]  /*0340*/  SEL R8, R23, 0xff800000, P3 ;  /* 0xff80000017087807 */ /* 0x000fc40001800000 */
[----:B------:R-:W-:Y:S02]  /*0350*/  CS2R R22, SRZ ;  /* 0x0000000000167805 */ /* 0x000fe4000001ff00 */
[----:B------:R-:W-:Y:S02]  /*0360*/  @!P6 SEL R28, R28, R13, P2 ;  /* 0x0000000d1c1ce207 */ /* 0x000fe40001000000 */
[----:B------:R-:W-:Y:S02]  /*0370*/  FSETP.NAN.AND P2, PT, R29, R29, PT ;  /* 0x0000001d1d00720b */ /* 0x000fe40003f48000 */
[----:B------:R-:W-:Y:S02]  /*0380*/  SEL R31, R31, 0xff800000, P3 ;  /* 0xff8000001f1f7807 */ /* 0x000fe40001800000 */
[----:B------:R-:W-:Y:S02]  /*0390*/  @!P5 SEL R29, R29, R14, P2 ;  /* 0x0000000e1d1dd207 */ /* 0x000fe40001000000 */
[----:B------:R-:W-:-:S02]  /*03a0*/  FSETP.NAN.AND P2, PT, R30, R30, PT ;  /* 0x0000001e1e00720b */ /* 0x000fc40003f48000 */
[----:B------:R-:W-:Y:S02]  /*03b0*/  P2R R59, PR, RZ, 0x10 ;  /* 0x00000010ff3b7803 */ /* 0x000fe40000000000 */
[----:B------:R-:W-:Y:S02]  /*03c0*/  @!P4 SEL R30, R30, R15, P2 ;  /* 0x0000000f1e1ec207 */ /* 0x000fe40001000000 */
[C---:B------:R-:W-:Y:S02]  /*03d0*/  FSETP.GT.AND P4, PT, R31.reuse, R8, PT ;  /* 0x000000081f00720b */ /* 0x040fe40003f84000 */
[----:B------:R-:W-:Y:S01]  /*03e0*/  FSETP.NAN.AND P2, PT, R31, R31, PT ;  /* 0x0000001f1f00720b */ /* 0x000fe20003f48000 */
[C---:B------:R-:W-:Y:S01]  /*03f0*/  VIADD R34, R16.reuse, 0xa00 ;  /* 0x00000a0010227836 */ /* 0x040fe20000000000 */
[----:B------:R-:W-:Y:S02]  /*0400*/  P2R R58, PR, RZ, 0x20 ;  /* 0x00000020ff3a7803 */ /* 0x000fe40000000000 */
[----:B------:R-:W-:Y:S01]  /*0410*/  P2R R61, PR, RZ, 0x10 ;  /* 0x00000010ff3d7803 */ /* 0x000fe20000000000 */
[C---:B------:R-:W-:Y:S01]  /*0420*/  VIADD R36, R16.reuse, 0xb40 ;  /* 0x00000b4010247836 */ /* 0x040fe20000000000 */
[----:B------:R-:W-:Y:S01]  /*0430*/  CS2R R40, SRZ ;  /* 0x0000000000287805 */ /* 0x000fe2000001ff00 */
[----:B------:R-:W-:Y:S01]  /*0440*/  VIADD R32, R16, 0x1400 ;  /* 0x0000140010207836 */ /* 0x000fe20000000000 */
[----:B------:R-:W-:-:S02]  /*0450*/  CS2R R42, SRZ ;  /* 0x00000000002a7805 */ /* 0x000fc4000001ff00 */
[----:B------:R-:W-:Y:S02]  /*0460*/  LOP3.LUT R19, R5, 0x4, RZ, 0xfc, !PT ;  /* 0x0000000405137812 */ /* 0x000fe400078efcff */
[----:B------:R-:W-:Y:S01]  /*0470*/  @!P4 SEL R31, R31, R8, P2 ;  /* 0x000000081f1fc207 */ /* 0x000fe20001000000 */
[----:B------:R-:W-:Y:S01]  /*0480*/  IMAD.WIDE R8, R9, 0x4, R2 ;  /* 0x0000000409087825 */ /* 0x000fe200078e0202 */
[----:B------:R-:W-:Y:S02]  /*0490*/  ISETP.GE.U32.AND P2, PT, R17, 0x4, PT ;  /* 0x000000041100780c */ /* 0x000fe40003f46070 */
[----:B------:R-:W-:Y:S02]  /*04a0*/  P2R R60, PR, RZ, 0x40 ;  /* 0x00000040ff3c7803 */ /* 0x000fe40000000000 */
[----:B------:R-:W-:-:S04]  /*04b0*/  ISETP.GT.AND P2, PT, R18, -0x1, !P2 ;  /* 0xffffffff1200780c */ /* 0x000fc80005744270 */
[----:B------:R-:W-:-:S04]  /*04c0*/  ISETP.LT.AND P2, PT, R5, 0x140, P2 ;  /* 0x000001400500780c */ /* 0x000fc80001741270 */
[----:B------:R-:W-:-:S13]  /*04d0*/  ISETP.LT.AND P2, PT, R4, 0x40, P2 ;  /* 0x000000400400780c */ /* 0x000fda0001741270 */
[----:B------:R1:W2:Y:S02]  /*04e0*/  @P2 LDG.E.EL.128 R20, desc[UR6][R8.64] ;  /* 0x0000000608142981 */ /* 0x0002a4000c2e1d00 */
[----:B-1----:R-:W-:-:S04]  /*04f0*/  IMAD.IADD R9, R5, 0x1, R34 ;  /* 0x0000000105097824 */ /* 0x002fc800078e0222 */
[----:B------:R-:W-:Y:S01]  /*0500*/  IMAD.WIDE R8, R9, 0x4, R2 ;  /* 0x0000000409087825 */ /* 0x000fe200078e0202 */
[----:B--2---:R-:W-:Y:S02]  /*0510*/  SEL R14, R23, 0xff800000, P2 ;  /* 0xff800000170e7807 */ /* 0x004fe40001000000 */
[----:B------:R-:W-:Y:S02]  /*0520*/  SEL R13, R22, 0xff800000, P2 ;  /* 0xff800000160d7807 */ /* 0x000fe40001000000 */
[----:B------:R-:W-:Y:S02]  /*0530*/  CS2R R22, SRZ ;  /* 0x0000000000167805 */ /* 0x000fe4000001ff00 */
[----:B------:R-:W-:Y:S02]  /*0540*/  SEL R10, R21, 0xff800000, P2 ;  /* 0xff800000150a7807 */ /* 0x000fe40001000000 */
[----:B------:R-:W-:Y:S02]  /*0550*/  SEL R11, R20, 0xff800000, P2 ;  /* 0xff800000140b7807 */ /* 0x000fe40001000000 */
[----:B------:R-:W-:-:S02]  /*0560*/  CS2R R20, SRZ ;  /* 0x0000000000147805 */ /* 0x000fc4000001ff00 */
[-C--:B------:R-:W-:Y:S02]  /*0570*/  FSETP.GEU.AND P5, PT, R31, R14.reuse, PT ;  /* 0x0000000e1f00720b */ /* 0x080fe40003fae000 */
[C---:B------:R-:W-:Y:S02]  /*0580*/  FSETP.NAN.AND P4, PT, R14.reuse, R14, PT ;  /* 0x0000000e0e00720b */ /* 0x040fe40003f88000 */
[----:B------:R-:W-:Y:S01]  /*0590*/  P2R R66, PR, RZ, 0x20 ;  /* 0x00000020ff427803 */ /* 0x000fe20000000000 */
[----:B------:R1:W2:Y:S08]  /*05a0*/  @P3 LDG.E.EL.128 R20, desc[UR6][R8.64] ;  /* 0x0000000608143981 */ /* 0x0002b0000c2e1d00 */
[----:B------:R-:W-:-:S02]  /*05b0*/  @P5 SEL R14, R14, R31, P4 ;  /* 0x0000001f0e0e5207 */ /* 0x000fc40002000000 */
[-C--:B------:R-:W-:Y:S02]  /*05c0*/  FSETP.GEU.AND P5, PT, R30, R13.reuse, PT ;  /* 0x0000000d1e00720b */ /* 0x080fe40003fae000 */
[----:B------:R-:W-:Y:S02]  /*05d0*/  FSETP.NAN.AND P4, PT, R13, R13, PT ;  /* 0x0000000d0d00720b */ /* 0x000fe40003f88000 */
[----:B------:R-:W-:-:S09]  /*05e0*/  P2R R69, PR, RZ, 0x20 ;  /* 0x00000020ff457803 */ /* 0x000fd20000000000 */
[----:B------:R-:W-:Y:S02]  /*05f0*/  @P5 SEL R13, R13, R30, P4 ;  /* 0x0000001e0d0d5207 */ /* 0x000fe40002000000 */
[-C--:B------:R-:W-:Y:S02]  /*0600*/  FSETP.GEU.AND P5, PT, R29, R10.reuse, PT ;  /* 0x0000000a1d00720b */ /* 0x080fe40003fae000 */
[----:B------:R-:W-:Y:S02]  /*0610*/  FSETP.NAN.AND P4, PT, R10, R10, PT ;  /* 0x0000000a0a00720b */ /* 0x000fe40003f88000 */
[----:B------:R-:W-:-:S09]  /*0620*/  P2R R68, PR, RZ, 0x20 ;  /* 0x00000020ff447803 */ /* 0x000fd20000000000 */
[----:B------:R-:W-:Y:S02]  /*0630*/  @P5 SEL R10, R10, R29, P4 ;  /* 0x0000001d0a0a5207 */ /* 0x000fe40002000000 */
[-C--:B------:R-:W-:Y:S02]  /*0640*/  FSETP.GEU.AND P5, PT, R28, R11.reuse, PT ;  /* 0x0000000b1c00720b */ /* 0x080fe40003fae000 */
[----:B------:R-:W-:Y:S01]  /*0650*/  FSETP.NAN.AND P4, PT, R11, R11, PT ;  /* 0x0000000b0b00720b */ /* 0x000fe20003f88000 */
[----:B-1----:R-:W-:Y:S01]  /*0660*/  IMAD.IADD R9, R5, 0x1, R36 ;  /* 0x0000000105097824 */ /* 0x002fe200078e0224 */
[----:B------:R-:W-:Y:S02]  /*0670*/  CS2R R30, SRZ ;  /* 0x00000000001e7805 */ /* 0x000fe4000001ff00 */
[----:B------:R-:W-:Y:S01]  /*0680*/  P2R R67, PR, RZ, 0x20 ;  /* 0x00000020ff437803 */ /* 0x000fe20000000000 */
[----:B------:R-:W-:-:S06]  /*0690*/  IMAD.WIDE R8, R9, 0x4, R2 ;  /* 0x0000000409087825 */ /* 0x000fcc00078e0202 */
[----:B------:R-:W-:Y:S02]  /*06a0*/  @P5 SEL R11, R11, R28, P4 ;  /* 0x0000001c0b0b5207 */ /* 0x000fe40002000000 */
[----:B------:R-:W-:-:S06]  /*06b0*/  CS2R R28, SRZ ;  /* 0x00000000001c7805 */ /* 0x000fcc000001ff00 */
[----:B------:R-:W3:Y:S01]  /*06c0*/  @P3 LDG.E.EL.128 R28, desc[UR6][R8.64] ;  /* 0x00000006081c3981 */ /* 0x000ee2000c2e1d00 */
[----:B--2---:R-:W-:-:S04]  /*06d0*/  SEL R20, R20, 0xff800000, P3 ;  /* 0xff80000014147807 */ /* 0x004fc80001800000 */
[-C--:B------:R-:W-:Y:S02]  /*06e0*/  FSETP.GEU.AND P5, PT, R11, R20.reuse, PT ;  /* 0x000000140b00720b */ /* 0x080fe40003fae000 */
[----:B------:R-:W-:Y:S02]  /*06f0*/  FSETP.NAN.AND P4, PT, R20, R20, PT ;  /* 0x000000141400720b */ /* 0x000fe40003f88000 */
[----:B------:R-:W-:Y:S02]  /*0700*/  SEL R21, R21, 0xff800000, P3 ;  /* 0xff80000015157807 */ /* 0x000fe40001800000 */
[----:B------:R-:W-:-:S07]  /*0710*/  P2R R47, PR, RZ, 0x20 ;  /* 0x00000020ff2f7803 */ /* 0x000fce0000000000 */
[----:B------:R-:W-:Y:S02]  /*0720*/  @P5 SEL R20, R20, R11, P4 ;  /* 0x0000000b14145207 */ /* 0x000fe40002000000 */
        /* <DEDUP_REMOVED lines=12> */
[----:B------:R-:W-:-:S09]  /*07f0*/  P2R R46, PR, RZ, 0x20 ;  /* 0x00000020ff2e7803 */ /* 0x000fd20000000000 */
[----:B------:R-:W-:Y:S02]  /*0800*/  @P5 SEL R23, R23, R14, P4 ;  /* 0x0000000e17175207 */ /* 0x000fe40002000000 */
[----:B---3--:R-:W-:-:S04]  /*0810*/  SEL R14, R31, 0xff800000, P3 ;  /* 0xff8000001f0e7807 */ /* 0x008fc80001800000 */
        /* <DEDUP_REMOVED lines=15> */
[-C--:B------:R-:W-:Y:S01]  /*0910*/  FSETP.GEU.AND P5, PT, R20, R11.reuse, PT ;  /* 0x0000000b1400720b */ /* 0x080fe20003fae000 */
[----:B------:R-:W-:Y:S01]  /*0920*/  VIADD R28, R16, 0xc80 ;  /* 0x00000c80101c7836 */ /* 0x000fe20000000000 */
[----:B------:R-:W-:-:S03]  /*0930*/  FSETP.NAN.AND P4, PT, R11, R11, PT ;  /* 0x0000000b0b00720b */ /* 0x000fc60003f88000 */
[----:B------:R-:W-:Y:S01]  /*0940*/  IMAD.IADD R9, R5, 0x1, R28 ;  /* 0x0000000105097824 */ /* 0x000fe200078e021c */
[----:B------:R-:W-:-:S03]  /*0950*/  CS2R R22, SRZ ;  /* 0x0000000000167805 */ /* 0x000fc6000001ff00 */
[----:B------:R-:W-:-:S04]  /*0960*/  IMAD.WIDE R8, R9, 0x4, R2 ;  /* 0x0000000409087825 */ /* 0x000fc800078e0202 */
[----:B------:R-:W-:Y:S02]  /*0970*/  @P5 SEL R11, R11, R20, P4 ;  /* 0x000000140b0b5207 */ /* 0x000fe40002000000 */
[----:B------:R-:W-:-:S06]  /*0980*/  CS2R R20, SRZ ;  /* 0x0000000000147805 */ /* 0x000fcc000001ff00 */
[----:B------:R1:W2:Y:S01]  /*0990*/  @P2 LDG.E.EL.128 R20, desc[UR6][R8.64] ;  /* 0x0000000608142981 */ /* 0x0002a2000c2e1d00 */
[----:B------:R-:W-:Y:S01]  /*09a0*/  P2R R53, PR, RZ, 0x20 ;  /* 0x00000020ff357803 */ /* 0x000fe20000000000 */
[----:B------:R-:W-:Y:S01]  /*09b0*/  VIADD R18, R18, 0x1 ;  /* 0x0000000112127836 */ /* 0x000fe20000000000 */
[----:B-1----:R-:W-:Y:S02]  /*09c0*/  SEL R9, RZ, 0x1, P1 ;  /* 0x00000001ff097807 */ /* 0x002fe40000800000 */
[----:B------:R-:W-:Y:S01]  /*09d0*/  ISETP.GT.AND P1, PT, R12, -0x1, PT ;  /* 0xffffffff0c00780c */ /* 0x000fe20003f24270 */
[----:B------:R-:W-:Y:S01]  /*09e0*/  VIADD R30, R16, 0x1540 ;  /* 0x00001540101e7836 */ /* 0x000fe20000000000 */
        /* <DEDUP_REMOVED lines=17> */
[----:B------:R-:W-:-:S11]  /*0b00*/  FSETP.NAN.AND P4, PT, R23, R23, PT ;  /* 0x000000171700720b */ /* 0x000fd60003f88000 */
[----:B------:R-:W-:Y:S02]  /*0b10*/  @P5 SEL R23, R23, R14, P4 ;  /* 0x0000000e17175207 */ /* 0x000fe40002000000 */
[----:B------:R-:W-:-:S04]  /*0b20*/  ISETP.GE.AND P4, PT, R4, 0x40, PT ;  /* 0x000000400400780c */ /* 0x000fc80003f86270 */
[----:B------:R-:W-:Y:S02]  /*0b30*/  SEL R8, RZ, 0x1fffe, P4 ;  /* 0x0001fffeff087807 */ /* 0x000fe40002000000 */
[----:B------:R-:W-:Y:S02]  /*0b40*/  SEL R10, RZ, 0x7fff8, !P1 ;  /* 0x0007fff8ff0a7807 */ /* 0x000fe40004800000 */
[----:B------:R-:W-:Y:S01]  /*0b50*/  ISETP.GE.U32.AND P1, PT, R18, 0x4, PT ;  /* 0x000000041200780c */ /* 0x000fe20003f26070 */
[----:B------:R-:W-:-:S03]  /*0b60*/  IMAD.IADD R8, R8, 0x1, R9 ;  /* 0x0000000108087824 */ /* 0x000fc600078e0209 */
[----:B------:R-:W-:Y:S02]  /*0b70*/  SEL R11, RZ, 0x4, P1 ;  /* 0x00000004ff0b7807 */ /* 0x000fe40000800000 */
[----:B------:R-:W-:-:S04]  /*0b80*/  LOP3.LUT R8, R8, 0x3, RZ, 0xc0, !PT ;  /* 0x0000000308087812 */ /* 0x000fc800078ec0ff */
[----:B------:R-:W-:-:S04]  /*0b90*/  IADD3 R8, R8, R10, R11 ;  /* 0x0000000a08087210 */ /* 0x000fc80007ffe00b */
[----:B------:R-:W-:-:S04]  /*0ba0*/  LOP3.LUT R10, R8, 0xf, RZ, 0xc0, !PT ;  /* 0x0000000f080a7812 */ /* 0x000fc800078ec0ff */
[----:B------:R-:W-:Y:S01]  /*0bb0*/  ISETP.NE.AND P1, PT, R10, 0xf, PT ;  /* 0x0000000f0a00780c */ /* 0x000fe20003f25270 */
[----:B------:R-:W-:Y:S01]  /*0bc0*/  IMAD.IADD R9, R5, 0x1, R32 ;  /* 0x0000000105097824 */ /* 0x000fe200078e0220 */
[----:B------:R-:W-:Y:S02]  /*0bd0*/  CS2R R12, SRZ ;  /* 0x00000000000c7805 */ /* 0x000fe4000001ff00 */
[----:B------:R-:W-:Y:S01]  /*0be0*/  CS2R R14, SRZ ;  /* 0x00000000000e7805 */ /* 0x000fe2000001ff00 */
[----:B------:R-:W-:-:S08]  /*0bf0*/  IMAD.WIDE R8, R9, 0x4, R2 ;  /* 0x0000000409087825 */ /* 0x000fd000078e0202 */
[----:B------:R1:W2:Y:S02]  /*0c00*/  @!P1 LDG.E.EL.128 R12, desc[UR6][R8.64] ;  /* 0x00000006080c9981 */ /* 0x0002a4000c2e1d00 */
[----:B-1----:R-:W-:-:S04]  /*0c10*/  IMAD.IADD R9, R5, 0x1, R30 ;  /* 0x0000000105097824 */ /* 0x002fc800078e021e */
[----:B------:R-:W-:-:S05]  /*0c20*/  IMAD.WIDE R8, R9, 0x4, R2 ;  /* 0x0000000409087825 */ /* 0x000fca00078e0202 */
[----:B------:R1:W3:Y:S01]  /*0c30*/  @!P1 LDG.E.EL.128 R40, desc[UR6][R8.64] ;  /* 0x0000000608289981 */ /* 0x0002e2000c2e1d00 */
[----:B------:R-:W-:Y:S01]  /*0c40*/  P2R R57, PR, RZ, 0x20 ;  /* 0x00000020ff397803 */ /* 0x000fe20000000000 */
[----:B------:R-:W-:Y:S01]  /*0c50*/  IMAD.IADD R39, R19, 0x1, R16 ;  /* 0x0000000113277824 */ /* 0x000fe200078e0210 */
[----:B------:R-:W-:-:S03]  /*0c60*/  CS2R R10, SRZ ;  /* 0x00000000000a7805 */ /* 0x000fc6000001ff00 */
[----:B------:R-:W-:Y:S01]  /*0c70*/  IMAD.WIDE R38, R39, 0x4, R2 ;  /* 0x0000000427267825 */ /* 0x000fe200078e0202 */
[----:B-1----:R-:W-:-:S06]  /*0c80*/  CS2R R8, SRZ ;  /* 0x0000000000087805 */ /* 0x002fcc000001ff00 */
[----:B------:R-:W4:Y:S01]  /*0c90*/  @P3 LDG.E.EL.128 R8, desc[UR6][R38.64] ;  /* 0x0000000626083981 */ /* 0x000f22000c2e1d00 */
[----:B--2---:R-:W-:-:S04]  /*0ca0*/  SEL R15, R15, 0xff800000, !P1 ;  /* 0xff8000000f0f7807 */ /* 0x004fc80004800000 */
[-C--:B------:R-:W-:Y:S02]  /*0cb0*/  FSETP.GEU.AND P5, PT, R23, R15.reuse, PT ;  /* 0x0000000f1700720b */ /* 0x080fe40003fae000 */
[----:B------:R-:W-:Y:S02]  /*0cc0*/  FSETP.NAN.AND P4, PT, R15, R15, PT ;  /* 0x0000000f0f00720b */ /* 0x000fe40003f88000 */
[----:B------:R-:W-:Y:S02]  /*0cd0*/  SEL R14, R14, 0xff800000, !P1 ;  /* 0xff8000000e0e7807 */ /* 0x000fe40004800000 */
[----:B------:R-:W-:-:S07]  /*0ce0*/  P2R R65, PR, RZ, 0x20 ;  /* 0x00000020ff417803 */ /* 0x000fce0000000000 */
[----:B------:R-:W-:Y:S02]  /*0cf0*/  @P5 SEL R15, R15, R23, P4 ;  /* 0x000000170f0f5207 */ /* 0x000fe40002000000 */
        /* <DEDUP_REMOVED lines=12> */
[----:B---3--:R-:W-:Y:S02]  /*0dc0*/  SEL R23, R40, 0xff800000, !P1 ;  /* 0xff80000028177807 */ /* 0x008fe40004800000 */
[----:B------:R-:W-:-:S07]  /*0dd0*/  P2R R62, PR, RZ, 0x20 ;  /* 0x00000020ff3e7803 */ /* 0x000fce0000000000 */
[----:B------:R-:W-:-:S04]  /*0de0*/  @P5 SEL R12, R12, R20, P4 ;  /* 0x000000140c0c5207 */ /* 0x000fc80002000000 */
        /* <DEDUP_REMOVED lines=16> */
[----:B------:R-:W-:Y:S01]  /*0ef0*/  FSETP.NAN.AND P4, PT, R20, R20, PT ;  /* 0x000000141400720b */ /* 0x000fe20003f88000 */
[----:B------:R-:W-:Y:S01]  /*0f00*/  IMAD.IADD R41, R19, 0x1, R24 ;  /* 0x0000000113297824 */ /* 0x000fe200078e0218 */
[----:B------:R-:W-:-:S03]  /*0f10*/  CS2R R12, SRZ ;  /* 0x00000000000c7805 */ /* 0x000fc6000001ff00 */
[----:B------:R-:W-:-:S06]  /*0f20*/  IMAD.WIDE R40, R41, 0x4, R2 ;  /* 0x0000000429287825 */ /* 0x000fcc00078e0202 */
[----:B------:R-:W-:Y:S02]  /*0f30*/  @P5 SEL R20, R20, R15, P4 ;  /* 0x0000000f14145207 */ /* 0x000fe40002000000 */
[----:B------:R-:W-:-:S06]  /*0f40*/  CS2R R14, SRZ ;  /* 0x00000000000e7805 */ /* 0x000fcc000001ff00 */
[----:B------:R-:W2:Y:S01]  /*0f50*/  @P3 LDG.E.EL.128 R12, desc[UR6][R40.64] ;  /* 0x00000006280c3981 */ /* 0x000ea2000c2e1d00 */
[----:B----4-:R-:W-:Y:S02]  /*0f60*/  SEL R8, R8, 0xff800000, P3 ;  /* 0xff80000008087807 */ /* 0x010fe40001800000 */
[----:B------:R-:W-:Y:S02]  /*0f70*/  P2R R70, PR, RZ, 0x20 ;  /* 0x00000020ff467803 */ /* 0x000fe40000000000 */
[----:B--2---:R-:W-:-:S04]  /*0f80*/  SEL R25, R12, 0xff800000, P3 ;  /* 0xff8000000c197807 */ /* 0x004fc80001800000 */
[C---:B------:R-:W-:Y:S02]  /*0f90*/  FSETP.GT.AND P5, PT, R25.reuse, R8, PT ;  /* 0x000000081900720b */ /* 0x040fe40003fa4000 */
[----:B------:R-:W-:Y:S02]  /*0fa0*/  FSETP.NAN.AND P4, PT, R25, R25, PT ;  /* 0x000000191900720b */ /* 0x000fe40003f88000 */
[----:B------:R-:W-:Y:S02]  /*0fb0*/  SEL R27, R13, 0xff800000, P3 ;  /* 0xff8000000d1b7807 */ /* 0x000fe40001800000 */
[----:B------:R-:W-:-:S07]  /*0fc0*/  P2R R74, PR, RZ, 0x20 ;  /* 0x00000020ff4a7803 */ /* 0x000fce0000000000 */
[----:B------:R-:W-:Y:S02]  /*0fd0*/  @!P5 SEL R25, R25, R8, P4 ;  /* 0x000000081919d207 */ /* 0x000fe40002000000 */
[----:B------:R-:W-:-:S04]  /*0fe0*/  SEL R8, R9, 0xff800000, P3 ;  /* 0xff80000009087807 */ /* 0x000fc80001800000 */
[C---:B------:R-:W-:Y:S02]  /*0ff0*/  FSETP.GT.AND P5, PT, R27.reuse, R8, PT ;  /* 0x000000081b00720b */ /* 0x040fe40003fa4000 */
[----:B------:R-:W-:Y:S02]  /*1000*/  FSETP.NAN.AND P4, PT, R27, R27, PT ;  /* 0x0000001b1b00720b */ /* 0x000fe40003f88000 */
[----:B------:R-:W-:Y:S02]  /*1010*/  SEL R9, R10, 0xff800000, P3 ;  /* 0xff8000000a097807 */ /* 0x000fe40001800000 */
[----:B------:R-:W-:Y:S02]  /*1020*/  SEL R14, R14, 0xff800000, P3 ;  /* 0xff8000000e0e7807 */ /* 0x000fe40001800000 */
[----:B------:R-:W-:-:S05]  /*1030*/  P2R R75, PR, RZ, 0x20 ;  /* 0x00000020ff4b7803 */ /* 0x000fca0000000000 */
[----:B------:R-:W-:Y:S02]  /*1040*/  @!P5 SEL R27, R27, R8, P4 ;  /* 0x000000081b1bd207 */ /* 0x000fe40002000000 */
[C---:B------:R-:W-:Y:S02]  /*1050*/  FSETP.GT.AND P5, PT, R14.reuse, R9, PT ;  /* 0x000000090e00720b */ /* 0x040fe40003fa4000 */
[----:B------:R-:W-:Y:S02]  /*1060*/  FSETP.NAN.AND P4, PT, R14, R14, PT ;  /* 0x0000000e0e00720b */ /* 0x000fe40003f88000 */
[----:B------:R-:W-:Y:S02]  /*1070*/  SEL R8, R11, 0xff800000, P3 ;  /* 0xff8000000b087807 */ /* 0x000fe40001800000 */
[----:B------:R-:W-:Y:S02]  /*1080*/  SEL R15, R15, 0xff800000, P3 ;  /* 0xff8000000f0f7807 */ /* 0x000fe40001800000 */
[----:B------:R-:W-:-:S05]  /*1090*/  P2R R77, PR, RZ, 0x20 ;  /* 0x00000020ff4d7803 */ /* 0x000fca0000000000 */
[----:B------:R-:W-:Y:S02]  /*10a0*/  @!P5 SEL R14, R14, R9, P4 ;  /* 0x000000090e0ed207 */ /* 0x000fe40002000000 */
[C---:B------:R-:W-:Y:S02]  /*10b0*/  FSETP.GT.AND P5, PT, R15.reuse, R8, PT ;  /* 0x000000080f00720b */ /* 0x040fe40003fa4000 */
[----:B------:R-:W-:Y:S01]  /*10c0*/  FSETP.NAN.AND P4, PT, R15, R15, PT ;  /* 0x0000000f0f00720b */ /* 0x000fe20003f88000 */
[----:B------:R-:W-:Y:S01]  /*10d0*/  IMAD.IADD R13, R19, 0x1, R26 ;  /* 0x00000001130d7824 */ /* 0x000fe200078e021a */
[----:B------:R-:W-:-:S03]  /*10e0*/  CS2R R10, SRZ ;  /* 0x00000000000a7805 */ /* 0x000fc6000001ff00 */
[----:B------:R-:W-:-:S06]  /*10f0*/  IMAD.WIDE R12, R13, 0x4, R2 ;  /* 0x000000040d0c7825 */ /* 0x000fcc00078e0202 */
[----:B------:R-:W-:Y:S02]  /*1100*/  @!P5 SEL R15, R15, R8, P4 ;  /* 0x000000080f0fd207 */ /* 0x000fe40002000000 */
[----:B------:R-:W-:-:S06]  /*1110*/  CS2R R8, SRZ ;  /* 0x0000000000087805 */ /* 0x000fcc000001ff00 */
[----:B------:R1:W2:Y:S01]  /*1120*/  @P2 LDG.E.EL.128 R8, desc[UR6][R12.64] ;  /* 0x000000060c082981 */ /* 0x0002a2000c2e1d00 */
[----:B------:R-:W-:Y:S01]  /*1130*/  P2R R79, PR, RZ, 0x20 ;  /* 0x00000020ff4f7803 */ /* 0x000fe20000000000 */
[----:B-1----:R-:W-:-:S04]  /*1140*/  IMAD.IADD R13, R19, 0x1, R34 ;  /* 0x00000001130d7824 */ /* 0x002fc800078e0222 */
[----:B------:R-:W-:Y:S01]  /*1150*/  IMAD.WIDE R12, R13, 0x4, R2 ;  /* 0x000000040d0c7825 */ /* 0x000fe200078e0202 */
[----:B--2---:R-:W-:-:S04]  /*1160*/  SEL R40, R11, 0xff800000, P2 ;  /* 0xff8000000b287807 */ /* 0x004fc80001000000 */
[-C--:B------:R-:W-:Y:S02]  /*1170*/  FSETP.GEU.AND P5, PT, R15, R40.reuse, PT ;  /* 0x000000280f00720b */ /* 0x080fe40003fae000 */
[----:B------:R-:W-:Y:S02]  /*1180*/  FSETP.NAN.AND P4, PT, R40, R40, PT ;  /* 0x000000282800720b */ /* 0x000fe40003f88000 */
[----:B------:R-:W-:-:S09]  /*1190*/  P2R R81, PR, RZ, 0x20 ;  /* 0x00000020ff517803 */ /* 0x000fd20000000000 */
[----:B------:R-:W-:Y:S02]  /*11a0*/  @P5 SEL R40, R40, R15, P4 ;  /* 0x0000000f28285207 */ /* 0x000fe40002000000 */
[----:B------:R-:W-:-:S04]  /*11b0*/  SEL R15, R10, 0xff800000, P2 ;  /* 0xff8000000a0f7807 */ /* 0x000fc80001000000 */
[-C--:B------:R-:W-:Y:S02]  /*11c0*/  FSETP.GEU.AND P5, PT, R14, R15.reuse, PT ;  /* 0x0000000f0e00720b */ /* 0x080fe40003fae000 */
[----:B------:R-:W-:Y:S02]  /*11d0*/  FSETP.NAN.AND P4, PT, R15, R15, PT ;  /* 0x0000000f0f00720b */ /* 0x000fe40003f88000 */
[----:B------:R-:W-:Y:S02]  /*11e0*/  CS2R R10, SRZ ;  /* 0x00000000000a7805 */ /* 0x000fe4000001ff00 */
[----:B------:R-:W-:-:S07]  /*11f0*/  SEL R38, R9, 0xff800000, P2 ;  /* 0xff80000009267807 */ /* 0x000fce0001000000 */
[----:B------:R-:W-:Y:S02]  /*1200*/  @P5 SEL R15, R15, R14, P4 ;  /* 0x0000000e0f0f5207 */ /* 0x000fe40002000000 */
[----:B------:R-:W-:Y:S02]  /*1210*/  SEL R14, R8, 0xff800000, P2 ;  /* 0xff800000080e7807 */ /* 0x000fe40001000000 */
[----:B------:R-:W-:-:S06]  /*1220*/  CS2R R8, SRZ ;  /* 0x0000000000087805 */ /* 0x000fcc000001ff00 */
[----:B------:R1:W2:Y:S01]  /*1230*/  @P3 LDG.E.EL.128 R8, desc[UR6][R12.64] ;  /* 0x000000060c083981 */ /* 0x0002a2000c2e1d00 */
[----:B------:R-:W-:Y:S02]  /*1240*/  P2R R84, PR, RZ, 0x20 ;  /* 0x00000020ff547803 */ /* 0x000fe40000000000 */
[-C--:B------:R-:W-:Y:S02]  /*1250*/  FSETP.GEU.AND P5, PT, R27, R38.reuse, PT ;  /* 0x000000261b00720b */ /* 0x080fe40003fae000 */
[----:B------:R-:W-:Y:S02]  /*1260*/  FSETP.NAN.AND P4, PT, R38, R38, PT ;  /* 0x000000262600720b */ /* 0x000fe40003f88000 */
[----:B------:R-:W-:-:S09]  /*1270*/  P2R R76, PR, RZ, 0x20 ;  /* 0x00000020ff4c7803 */ /* 0x000fd20000000000 */
[----:B------:R-:W-:Y:S02]  /*1280*/  @P5 SEL R38, R38, R27, P4 ;  /* 0x0000001b26265207 */ /* 0x000fe40002000000 */
[-C--:B------:R-:W-:Y:S02]  /*1290*/  FSETP.GEU.AND P5, PT, R25, R14.reuse, PT ;  /* 0x0000000e1900720b */ /* 0x080fe40003fae000 */
[----:B------:R-:W-:Y:S02]  /*12a0*/  FSETP.NAN.AND P4, PT, R14, R14, PT ;  /* 0x0000000e0e00720b */ /* 0x000fe40003f88000 */
[----:B------:R-:W-:-:S09]  /*12b0*/  P2R R78, PR, RZ, 0x20 ;  /* 0x00000020ff4e7803 */ /* 0x000fd20000000000 */
[----:B------:R-:W-:Y:S01]  /*12c0*/  @P5 SEL R14, R14, R25, P4 ;  /* 0x000000190e0e5207 */ /* 0x000fe20002000000 */
[----:B-1----:R-:W-:-:S04]  /*12d0*/  IMAD.IADD R13, R19, 0x1, R36 ;  /* 0x00000001130d7824 */ /* 0x002fc800078e0224 */
[----:B------:R-:W-:Y:S01]  /*12e0*/  IMAD.WIDE R12, R13, 0x4, R2 ;  /* 0x000000040d0c7825 */ /* 0x000fe200078e0202 */
        /* <DEDUP_REMOVED lines=13> */
[----:B------:R-:W-:-:S09]  /*13c0*/  CS2R R8, SRZ ;  /* 0x0000000000087805 */ /* 0x000fd2000001ff00 */
        /* <DEDUP_REMOVED lines=53> */
[----:B------:R1:W2:Y:S01]  /*1720*/  @!P1 LDG.E.EL.128 R8, desc[UR6][R12.64] ;  /* 0x000000060c089981 */ /* 0x0002a2000c2e1d00 */
[----:B------:R-:W-:Y:S02]  /*1730*/  P2R R92, PR, RZ, 0x20 ;  /* 0x00000020ff5c7803 */ /* 0x000fe40000000000 */
[-C--:B------:R-:W-:Y:S02]  /*1740*/  FSETP.GEU.AND P5, PT, R40, R15.reuse, PT ;  /* 0x0000000f2800720b */ /* 0x080fe40003fae000 */
[----:B------:R-:W-:Y:S02]  /*1750*/  FSETP.NAN.AND P4, PT, R15, R15, PT ;  /* 0x0000000f0f00720b */ /* 0x000fe40003f88000 */
[----:B------:R-:W-:-:S09]  /*1760*/  P2R R93, PR, RZ, 0x20 ;  /* 0x00000020ff5d7803 */ /* 0x000fd20000000000 */
[----:B------:R-:W-:Y:S01]  /*1770*/  @P5 SEL R15, R15, R40, P4 ;  /* 0x000000280f0f5207 */ /* 0x000fe20002000000 */
[----:B-1----:R-:W-:-:S04]  /*1780*/  IMAD.IADD R13, R19, 0x1, R30 ;  /* 0x00000001130d7824 */ /* 0x002fc800078e021e */
[----:B------:R-:W-:Y:S01]  /*1790*/  IMAD.WIDE R12, R13, 0x4, R2 ;  /* 0x000000040d0c7825 */ /* 0x000fe200078e0202 */
[----:B--2---:R-:W-:-:S04]  /*17a0*/  SEL R40, R11, 0xff800000, !P1 ;  /* 0xff8000000b287807 */ /* 0x004fc80004800000 */
[-C--:B------:R-:W-:Y:S02]  /*17b0*/  FSETP.GEU.AND P5, PT, R15, R40.reuse, PT ;  /* 0x000000280f00720b */ /* 0x080fe40003fae000 */
[----:B------:R-:W-:Y:S02]  /*17c0*/  FSETP.NAN.AND P4, PT, R40, R40, PT ;  /* 0x000000282800720b */ /* 0x000fe40003f88000 */
[----:B------:R-:W-:-:S09]  /*17d0*/  P2R R94, PR, RZ, 0x20 ;  /* 0x00000020ff5e7803 */ /* 0x000fd20000000000 */
[----:B------:R-:W-:Y:S02]  /*17e0*/  @P5 SEL R40, R40, R15, P4 ;  /* 0x0000000f28285207 */ /* 0x000fe40002000000 */
[----:B------:R-:W-:-:S04]  /*17f0*/  SEL R15, R10, 0xff800000, !P1 ;  /* 0xff8000000a0f7807 */ /* 0x000fc80004800000 */
[-C--:B------:R-:W-:Y:S02]  /*1800*/  FSETP.GEU.AND P5, PT, R14, R15.reuse, PT ;  /* 0x0000000f0e00720b */ /* 0x080fe40003fae000 */
[----:B------:R-:W-:Y:S02]  /*1810*/  FSETP.NAN.AND P4, PT, R15, R15, PT ;  /* 0x0000000f0f00720b */ /* 0x000fe40003f88000 */
[----:B------:R-:W-:Y:S02]  /*1820*/  CS2R R10, SRZ ;  /* 0x00000000000a7805 */ /* 0x000fe4000001ff00 */
[----:B------:R-:W-:-:S07]  /*1830*/  SEL R38, R9, 0xff800000, !P1 ;  /* 0xff80000009267807 */ /* 0x000fce0004800000 */
[----:B------:R-:W-:Y:S02]  /*1840*/  @P5 SEL R15, R15, R14, P4 ;  /* 0x0000000e0f0f5207 */ /* 0x000fe40002000000 */
[----:B------:R-:W-:Y:S02]  /*1850*/  SEL R14, R8, 0xff800000, !P1 ;  /* 0xff800000080e7807 */ /* 0x000fe40004800000 */
[----:B------:R-:W-:-:S06]  /*1860*/  CS2R R8, SRZ ;  /* 0x0000000000087805 */ /* 0x000fcc000001ff00 */
[----:B------:R1:W2:Y:S01]  /*1870*/  @!P1 LDG.E.EL.128 R8, desc[UR6][R12.64] ;  /* 0x000000060c089981 */ /* 0x0002a2000c2e1d00 */
        /* <DEDUP_REMOVED lines=9> */
[----:B------:R-:W-:Y:S02]  /*1910*/  LOP3.LUT R25, R5, 0x8, RZ, 0xfc, !PT ;  /* 0x0000000805197812 */ /* 0x000fe400078efcff */
[----:B-1----:R-:W-:-:S03]  /*1920*/  CS2R R12, SRZ ;  /* 0x00000000000c7805 */ /* 0x002fc6000001ff00 */
[C---:B------:R-:W-:Y:S02]  /*1930*/  IMAD.IADD R39, R25.reuse, 0x1, R16 ;  /* 0x0000000119277824 */ /* 0x040fe400078e0210 */
[----:B------:R-:W-:Y:S01]  /*1940*/  IMAD.IADD R41, R25, 0x1, R24 ;  /* 0x0000000119297824 */ /* 0x000fe200078e0218 */
        /* <DEDUP_REMOVED lines=18> */
[----:B------:R-:W-:Y:S02]  /*1a70*/  CS2R R14, SRZ ;  /* 0x00000000000e7805 */ /* 0x000fe4000001ff00 */
[----:B------:R-:W-:Y:S02]  /*1a80*/  CS2R R8, SRZ ;  /* 0x0000000000087805 */ /* 0x000fe4000001ff00 */
[----:B------:R-:W-:Y:S01]  /*1a90*/  CS2R R10, SRZ ;  /* 0x00000000000a7805 */ /* 0x000fe2000001ff00 */
[----:B------:R-:W-:-:S05]  /*1aa0*/  IMAD.WIDE R38, R39, 0x4, R2 ;  /* 0x0000000427267825 */ /* 0x000fca00078e0202 */
[----:B------:R-:W2:Y:S01]  /*1ab0*/  @P3 LDG.E.EL.128 R12, desc[UR6][R38.64] ;  /* 0x00000006260c3981 */ /* 0x000ea2000c2e1d00 */
[----:B------:R-:W-:Y:S01]  /*1ac0*/  @P5 SEL R27, R27, R40, P4 ;  /* 0x000000281b1b5207 */ /* 0x000fe20002000000 */
[----:B------:R-:W-:-:S05]  /*1ad0*/  IMAD.WIDE R40, R41, 0x4, R2 ;  /* 0x0000000429287825 */ /* 0x000fca00078e0202 */
[----:B------:R-:W3:Y:S01]  /*1ae0*/  @P3 LDG.E.EL.128 R8, desc[UR6][R40.64] ;  /* 0x0000000628083981 */ /* 0x000ee2000c2e1d00 */
[----:B------:R-:W-:Y:S02]  /*1af0*/  P2R R101, PR, RZ, 0x20 ;  /* 0x00000020ff657803 */ /* 0x000fe40000000000 */
[----:B--2---:R-:W-:Y:S02]  /*1b00*/  SEL R12, R12, 0xff800000, P3 ;  /* 0xff8000000c0c7807 */ /* 0x004fe40001800000 */
[----:B---3--:R-:W-:-:S04]  /*1b10*/  SEL R35, R8, 0xff800000, P3 ;  /* 0xff80000008237807 */ /* 0x008fc80001800000 */
        /* <DEDUP_REMOVED lines=155> */
[----:B------:R-:W-:Y:S02]  /*24d0*/  IMAD.IADD R45, R41, 0x1, R24 ;  /* 0x00000001292d7824 */ /* 0x000fe400078e0218 */
[----:B------:R-:W-:-:S04]  /*24e0*/  IMAD.WIDE R42, R43, 0x4, R2 ;  /* 0x000000042b2a7825 */ /* 0x000fc800078e0202 */
[----:B------:R-:W-:Y:S01]  /*24f0*/  IMAD.WIDE R44, R45, 0x4, R2 ;  /* 0x000000042d2c7825 */ /* 0x000fe200078e0202 */
        /* <DEDUP_REMOVED lines=14> */
[----:B------:R-:W-:Y:S02]  /*25e0*/  SEL R39, R11, 0xff800000, !P1 ;  /* 0xff8000000b277807 */ /* 0x000fe40004800000 */
[----:B------:R-:W-:-:S06]  /*25f0*/  CS2R R10, SRZ ;  /* 0x00000000000a7805 */ /* 0x000fcc000001ff00 */
[----:B------:R-:W2:Y:S01]  /*2600*/  @P3 LDG.E.EL.128 R8, desc[UR6][R42.64] ;  /* 0x000000062a083981 */ /* 0x000ea2000c2e1d00 */
[----:B------:R-:W-:Y:S02]  /*2610*/  @P5 SEL R38, R38, R15, P4 ;  /* 0x0000000f26265207 */ /* 0x000fe40002000000 */
[----:B------:R-:W-:-:S06]  /*2620*/  CS2R R14, SRZ ;  /* 0x00000000000e7805 */ /* 0x000fcc000001ff00 */
[----:B------:R-:W3:Y:S01]  /*2630*/  @P3 LDG.E.EL.128 R12, desc[UR6][R44.64] ;  /* 0x000000062c0c3981 */ /* 0x000ee2000c2e1d00 */
[----:B------:R-:W-:Y:S02]  /*2640*/  P2R R129, PR, RZ, 0x20 ;  /* 0x00000020ff817803 */ /* 0x000fe40000000000 */
[-C--:B------:R-:W-:Y:S02]  /*2650*/  FSETP.GEU.AND P5, PT, R40, R39.reuse, PT ;  /* 0x000000272800720b */ /* 0x080fe40003fae000 */
[----:B------:R-:W-:Y:S02]  /*2660*/  FSETP.NAN.AND P4, PT, R39, R39, PT ;  /* 0x000000272700720b */ /* 0x000fe40003f88000 */
[----:B------:R-:W-:-:S09]  /*2670*/  P2R R130, PR, RZ, 0x20 ;  /* 0x00000020ff827803 */ /* 0x000fd20000000000 */
[----:B------:R-:W-:Y:S02]  /*2680*/  @P5 SEL R39, R39, R40, P4 ;  /* 0x0000002827275207 */ /* 0x000fe40002000000 */
        /* <DEDUP_REMOVED lines=34> */
[----:B------:R-:W-:Y:S02]  /*28b0*/  SEL R45, R10, 0xff800000, P2 ;  /* 0xff8000000a2d7807 */ /* 0x000fe40001000000 */
[----:B------:R-:W-:Y:S02]  /*28c0*/  CS2R R10, SRZ ;  /* 0x00000000000a7805 */ /* 0x000fe4000001ff00 */
[----:B------:R-:W-:-:S05]  /*28d0*/  SEL R43, R9, 0xff800000, P2 ;  /* 0xff800000092b7807 */ /* 0x000fca0001000000 */
        /* <DEDUP_REMOVED lines=40> */
[----:B-1----:R-:W-:-:S04]  /*2b60*/  IMAD.IADD R13, R41, 0x1, R28 ;  /* 0x00000001290d7824 */ /* 0x002fc800078e021c */
[----:B------:R-:W-:-:S06]  /*2b70*/  IMAD.WIDE R12, R13, 0x4, R2 ;  /* 0x000000040d0c7825 */ /* 0x000fcc00078e0202 */
[----:B------:R-:W-:Y:S02]  /*2b80*/  @P5 SEL R15, R15, R26, P4 ;  /* 0x0000001a0f0f5207 */ /* 0x000fe40002000000 */
[----:B--2---:R-:W-:Y:S02]  /*2b90*/  SEL R26, R11, 0xff800000, P3 ;  /* 0xff8000000b1a7807 */ /* 0x004fe40001800000 */
[----:B------:R-:W-:Y:S02]  /*2ba0*/  SEL R43, R8, 0xff800000, P3 ;  /* 0xff800000082b7807 */ /* 0x000fe40001800000 */
[----:B------:R-:W-:Y:S02]  /*2bb0*/  SEL R45, R9, 0xff800000, P3 ;  /* 0xff800000092d7807 */ /* 0x000fe40001800000 */
[----:B------:R-:W-:Y:S02]  /*2bc0*/  CS2R R8, SRZ ;  /* 0x0000000000087805 */ /* 0x000fe4000001ff00 */
[----:B------:R-:W-:-:S02]  /*2bd0*/  SEL R103, R10, 0xff800000, P3 ;  /* 0xff8000000a677807 */ /* 0x000fc40001800000 */
[----:B------:R-:W-:-:S06]  /*2be0*/  CS2R R10, SRZ ;  /* 0x00000000000a7805 */ /* 0x000fcc000001ff00 */
[----:B------:R1:W2:Y:S01]  /*2bf0*/  @P2 LDG.E.EL.128 R8, desc[UR6][R12.64] ;  /* 0x000000060c082981 */ /* 0x0002a2000c2e1d00 */
[----:B------:R-:W-:Y:S02]  /*2c00*/  P2R R145, PR, RZ, 0x20 ;  /* 0x00000020ff917803 */ /* 0x000fe40000000000 */
[-C--:B------:R-:W-:Y:S02]  /*2c10*/  FSETP.GEU.AND P5, PT, R15, R26.reuse, PT ;  /* 0x0000001a0f00720b */ /* 0x080fe40003fae000 */
[----:B------:R-:W-:Y:S02]  /*2c20*/  FSETP.GEU.AND P4, PT, R34, R103, PT ;  /* 0x000000672200720b */ /* 0x000fe40003f8e000 */
[----:B------:R-:W-:Y:S02]  /*2c30*/  FSETP.NAN.AND P3, PT, R26, R26, PT ;  /* 0x0000001a1a00720b */ /* 0x000fe40003f68000 */
[----:B------:R-:W-:-:S07]  /*2c40*/  P2R R132, PR, RZ, 0x10 ;  /* 0x00000010ff847803 */ /* 0x000fce0000000000 */
[----:B------:R-:W-:Y:S02]  /*2c50*/  @P5 SEL R26, R26, R15, P3 ;  /* 0x0000000f1a1a5207 */ /* 0x000fe40001800000 */
[----:B------:R-:W-:-:S04]  /*2c60*/  FSETP.NAN.AND P3, PT, R103, R103, PT ;  /* 0x000000676700720b */ /* 0x000fc80003f68000 */
        /* <DEDUP_REMOVED lines=12> */
[----:B------:R-:W-:Y:S02]  /*2d30*/  CS2R R8, SRZ ;  /* 0x0000000000087805 */ /* 0x000fe4000001ff00 */
[----:B------:R-:W-:Y:S02]  /*2d40*/  SEL R28, R10, 0xff800000, P2 ;  /* 0xff8000000a1c7807 */ /* 0x000fe40001000000 */
[----:B------:R-:W-:-:S02]  /*2d50*/  SEL R15, R11, 0xff800000, P2 ;  /* 0xff8000000b0f7807 */ /* 0x000fc40001000000 */
[----:B------:R-:W-:-:S06]  /*2d60*/  CS2R R10, SRZ ;  /* 0x00000000000a7805 */ /* 0x000fcc000001ff00 */
[----:B------:R1:W2:Y:S01]  /*2d70*/  @!P1 LDG.E.EL.128 R8, desc[UR6][R12.64] ;  /* 0x000000060c089981 */ /* 0x0002a2000c2e1d00 */
[----:B------:R-:W-:Y:S02]  /*2d80*/  P2R R135, PR, RZ, 0x10 ;  /* 0x00000010ff877803 */ /* 0x000fe40000000000 */
[----:B------:R-:W-:Y:S02]  /*2d90*/  FSETP.GEU.AND P4, PT, R43, R14, PT ;  /* 0x0000000e2b00720b */ /* 0x000fe40003f8e000 */
        /* <DEDUP_REMOVED lines=19> */
[----:B------:R-:W-:Y:S02]  /*2ed0*/  SEL R45, R10, 0xff800000, !P1 ;  /* 0xff8000000a2d7807 */ /* 0x000fe40004800000 */
[----:B------:R-:W-:Y:S02]  /*2ee0*/  CS2R R10, SRZ ;  /* 0x00000000000a7805 */ /* 0x000fe4000001ff00 */
[----:B------:R-:W-:-:S05]  /*2ef0*/  SEL R43, R9, 0xff800000, !P1 ;  /* 0xff800000092b7807 */ /* 0x000fca0004800000 */
        /* <DEDUP_REMOVED lines=14> */
[----:B------:R-:W-:-:S11]  /*2fe0*/  FSETP.NAN.AND P2, PT, R15, R15, PT ;  /* 0x0000000f0f00720b */ /* 0x000fd60003f48000 */
[----:B------:R-:W-:Y:S02]  /*2ff0*/  @P3 SEL R15, R15, R14, P2 ;  /* 0x0000000e0f0f3207 */ /* 0x000fe40001000000 */
[----:B------:R-:W-:Y:S02]  /*3000*/  P2R R142, PR, RZ, 0x10 ;  /* 0x00000010ff8e7803 */ /* 0x000fe40000000000 */
[----:B------:R-:W-:Y:S02]  /*3010*/  P2R R141, PR, RZ, 0x8 ;  /* 0x00000008ff8d7803 */ /* 0x000fe40000000000 */
[----:B------:R-:W-:Y:S01]  /*3020*/  LOP3.LUT R17, R18, R17, RZ, 0xfc, !PT ;  /* 0x0000001112117212 */ /* 0x000fe200078efcff */
[----:B------:R-:W-:-:S04]  /*3030*/  VIADD R40, R16, 0x1680 ;  /* 0x0000168010287836 */ /* 0x000fc80000000000 */
[----:B-1----:R-:W-:-:S04]  /*3040*/  IMAD.IADD R13, R5, 0x1, R40 ;  /* 0x00000001050d7824 */ /* 0x002fc800078e0228 */
[----:B------:R-:W-:Y:S01]  /*3050*/  IMAD.WIDE R12, R13, 0x4, R2 ;  /* 0x000000040d0c7825 */ /* 0x000fe200078e0202 */
[----:B--2---:R-:W-:-:S04]  /*3060*/  SEL R30, R8, 0xff800000, !P1 ;  /* 0xff800000081e7807 */ /* 0x004fc80004800000 */
[-C--:B------:R-:W-:Y:S02]  /*3070*/  FSETP.GEU.AND P2, PT, R15, R30.reuse, PT ;  /* 0x0000001e0f00720b */ /* 0x080fe40003f4e000 */
[----:B------:R-:W-:Y:S02]  /*3080*/  SEL R32, R9, 0xff800000, !P1 ;  /* 0xff80000009207807 */ /* 0x000fe40004800000 */
[----:B------:R-:W-:Y:S02]  /*3090*/  SEL R34, R10, 0xff800000, !P1 ;  /* 0xff8000000a227807 */ /* 0x000fe40004800000 */
[----:B------:R-:W-:Y:S02]  /*30a0*/  SEL R36, R11, 0xff800000, !P1 ;  /* 0xff8000000b247807 */ /* 0x000fe40004800000 */
[----:B------:R-:W-:-:S05]  /*30b0*/  FSETP.NAN.AND P1, PT, R30, R30, PT ;  /* 0x0000001e1e00720b */ /* 0x000fca0003f28000 */
[----:B------:R-:W-:Y:S02]  /*30c0*/  @P2 SEL R30, R30, R15, P1 ;  /* 0x0000000f1e1e2207 */ /* 0x000fe40000800000 */
[-C--:B------:R-:W-:Y:S02]  /*30d0*/  FSETP.GEU.AND P1, PT, R43, R32.reuse, PT ;  /* 0x000000202b00720b */ /* 0x080fe40003f2e000 */
[----:B------:R-:W-:Y:S02]  /*30e0*/  FSETP.NAN.AND P3, PT, R32, R32, PT ;  /* 0x000000202000720b */ /* 0x000fe40003f68000 */
[----:B------:R-:W-:Y:S02]  /*30f0*/  FSETP.GEU.AND P4, PT, R45, R34, PT ;  /* 0x000000222d00720b */ /* 0x000fe40003f8e000 */
[----:B------:R-:W-:-:S07]  /*3100*/  P2R R147, PR, RZ, 0x2 ;  /* 0x00000002ff937803 */ /* 0x000fce0000000000 */
[----:B------:R-:W-:Y:S02]  /*3110*/  @P1 SEL R32, R32, R43, P3 ;  /* 0x0000002b20201207 */ /* 0x000fe40001800000 */
[----:B------:R-:W-:Y:S02]  /*3120*/  FSETP.GEU.AND P1, PT, R26, R36, PT ;  /* 0x000000241a00720b */ /* 0x000fe40003f2e000 */
[----:B------:R-:W-:-:S04]  /*3130*/  FSETP.NAN.AND P3, PT, R34, R34, PT ;  /* 0x000000222200720b */ /* 0x000fc80003f68000 */
[----:B------:R-:W-:Y:S02]  /*3140*/  @P4 SEL R34, R34, R45, P3 ;  /* 0x0000002d22224207 */ /* 0x000fe40001800000 */
[----:B------:R-:W-:-:S05]  /*3150*/  FSETP.NAN.AND P3, PT, R36, R36, PT ;  /* 0x000000242400720b */ /* 0x000fca0003f68000 */
[----:B------:R-:W-:Y:S02]  /*3160*/  @P1 SEL R36, R36, R26, P3 ;  /* 0x0000001a24241207 */ /* 0x000fe40001800000 */
[----:B------:R-:W-:Y:S02]  /*3170*/  ISETP.LT.U32.AND P3, PT, R17, 0x4, P0 ;  /* 0x000000041100780c */ /* 0x000fe40000761070 */
[----:B------:R-:W-:Y:S02]  /*3180*/  CS2R R8, SRZ ;  /* 0x0000000000087805 */ /* 0x000fe4000001ff00 */
[----:B------:R-:W-:-:S09]  /*3190*/  CS2R R10, SRZ ;  /* 0x00000000000a7805 */ /* 0x000fd2000001ff00 */
[----:B------:R1:W2:Y:S02]  /*31a0*/  @P3 LDG.E.EL.128 R8, desc[UR6][R12.64] ;  /* 0x000000060c083981 */ /* 0x0002a4000c2e1d00 */
[----:B-1----:R-:W-:-:S04]  /*31b0*/  IMAD.IADD R13, R19, 0x1, R40 ;  /* 0x00000001130d7824 */ /* 0x002fc800078e0228 */
[----:B------:R-:W-:Y:S01]  /*31c0*/  IMAD.WIDE R12, R13, 0x4, R2 ;  /* 0x000000040d0c7825 */ /* 0x000fe200078e0202 */
[----:B------:R-:W-:Y:S02]  /*31d0*/  P2R R45, PR, RZ, 0x2 ;  /* 0x00000002ff2d7803 */ /* 0x000fe40000000000 */
[----:B------:R-:W-:Y:S02]  /*31e0*/  P2R R43, PR, RZ, 0x1 ;  /* 0x00000001ff2b7803 */ /* 0x000fe40000000000 */
[----:B------:R-:W-:Y:S02]  /*31f0*/  P2R R149, PR, RZ, 0x10 ;  /* 0x00000010ff957803 */ /* 0x000fe40000000000 */
[----:B--2---:R-:W-:Y:S02]  /*3200*/  SEL R14, R8, 0xff800000, P3 ;  /* 0xff800000080e7807 */ /* 0x004fe40001800000 */
[----:B------:R-:W-:Y:S02]  /*3210*/  SEL R15, R9, 0xff800000, P3 ;  /* 0xff800000090f7807 */ /* 0x000fe40001800000 */
[----:B------:R-:W-:-:S02]  /*3220*/  CS2R R8, SRZ ;  /* 0x0000000000087805 */ /* 0x000fc4000001ff00 */
[----:B------:R-:W-:Y:S02]  /*3230*/  SEL R16, R10, 0xff800000, P3 ;  /* 0xff8000000a107807 */ /* 0x000fe40001800000 */
[----:B------:R-:W-:Y:S02]  /*3240*/  SEL R17, R11, 0xff800000, P3 ;  /* 0xff8000000b117807 */ /* 0x000fe40001800000 */
[----:B------:R-:W-:-:S06]  /*3250*/  CS2R R10, SRZ ;  /* 0x00000000000a7805 */ /* 0x000fcc000001ff00 */
[----:B------:R1:W2:Y:S01]  /*3260*/  @P3 LDG.E.EL.128 R8, desc[UR6][R12.64] ;  /* 0x000000060c083981 */ /* 0x0002a2000c2e1d00 */
        /* <DEDUP_REMOVED lines=22> */
[----:B------:R-:W2:Y:S01]  /*33d0*/  @P3 LDG.E.EL.128 R8, desc[UR6][R12.64] ;  /* 0x000000060c083981 */ /* 0x000ea2000c2e1d00 */
[----:B------:R-:W-:-:S04]  /*33e0*/  IMAD.IADD R41, R41, 0x1, R40 ;  /* 0x0000000129297824 */ /* 0x000fc800078e0228 */
[----:B------:R-:W-:Y:S01]  /*33f0*/  IMAD.WIDE R2, R41, 0x4, R2 ;  /* 0x0000000429027825 */ /* 0x000fe200078e0202 */
        /* <DEDUP_REMOVED lines=11> */
[----:B------:R-:W-:Y:S02]  /*34b0*/  P2R R150, PR, RZ, 0x2 ;  /* 0x00000002ff967803 */ /* 0x000fe40000000000 */
[----:B------:R-:W-:Y:S02]  /*34c0*/  ISETP.NE.AND P1, PT, R113, RZ, PT ;  /* 0x000000ff7100720c */ /* 0x000fe40003f25270 */
[----:B------:R-:W-:-:S02]  /*34d0*/  P2R R164, PR, RZ, 0x1 ;  /* 0x00000001ffa47803 */ /* 0x000fc40000000000 */
[----:B------:R-:W-:-:S03]  /*34e0*/  P2R R170, PR, RZ, 0x2 ;  /* 0x00000002ffaa7803 */ /* 0x000fc60000000000 */
        /* <DEDUP_REMOVED lines=8> */
[----:B------:R-:W-:Y:S02]  /*3570*/  FSETP.GEU.AND P0, PT, R27, R24, PT ;  /* 0x000000181b00720b */ /* 0x000fe40003f0e000 */
[----:B------:R-:W-:-:S04]  /*3580*/  ISETP.NE.AND P1, PT, R84, RZ, PT ;  /* 0x000000ff5400720c */ /* 0x000fc80003f25270 */
[----:B------:R-:W-:Y:S02]  /*3590*/  P2R R169, PR, RZ, 0x2 ;  /* 0x00000002ffa97803 */ /* 0x000fe40000000000 */
[----:B------:R-:W-:Y:S02]  /*35a0*/  ISETP.NE.AND P1, PT, R81, RZ, PT ;  /* 0x000000ff5100720c */ /* 0x000fe40003f25270 */
[----:B------:R-:W-:Y:S02]  /*35b0*/  FSETP.NAN.AND P4, PT, R24, R24, PT ;  /* 0x000000181800720b */ /* 0x000fe40003f88000 */
[----:B------:R-:W-:Y:S02]  /*35c0*/  P2R R168, PR, RZ, 0x2 ;  /* 0x00000002ffa87803 */ /* 0x000fe40000000000 */
[----:B------:R-:W-:Y:S02]  /*35d0*/  ISETP.NE.AND P1, PT, R67, RZ, PT ;  /* 0x000000ff4300720c */ /* 0x000fe40003f25270 */
[----:B------:R-:W-:-:S02]  /*35e0*/  P2R R165, PR, RZ, 0x1 ;  /* 0x00000001ffa57803 */ /* 0x000fc40000000000 */
[----:B------:R-:W-:Y:S02]  /*35f0*/  @P0 SEL R24, R24, R27, P4 ;  /* 0x0000001b18180207 */ /* 0x000fe40002000000 */
[-C--:B------:R-:W-:Y:S02]  /*3600*/  FSETP.GEU.AND P0, PT, R35, R26.reuse, PT ;  /* 0x0000001a2300720b */ /* 0x080fe40003f0e000 */
[----:B------:R-:W-:Y:S02]  /*3610*/  P2R R167, PR, RZ, 0x2 ;  /* 0x00000002ffa77803 */ /* 0x000fe40000000000 */
[----:B------:R-:W-:Y:S02]  /*3620*/  ISETP.NE.AND P1, PT, R68, RZ, PT ;  /* 0x000000ff4400720c */ /* 0x000fe40003f25270 */
[----:B------:R-:W-:Y:S02]  /*3630*/  FSETP.NAN.AND P4, PT, R26, R26, PT ;  /* 0x0000001a1a00720b */ /* 0x000fe40003f88000 */
[----:B------:R-:W-:-:S02]  /*3640*/  P2R R166, PR, RZ, 0x2 ;  /* 0x00000002ffa67803 */ /* 0x000fc40000000000 */
[----:B------:R-:W-:Y:S02]  /*3650*/  ISETP.NE.AND P1, PT, R69, RZ, PT ;  /* 0x000000ff4500720c */ /* 0x000fe40003f25270 */
[----:B------:R-:W-:Y:S02]  /*3660*/  P2R R159, PR, RZ, 0x1 ;  /* 0x00000001ff9f7803 */ /* 0x000fe40000000000 */
[----:B------:R-:W-:Y:S02]  /*3670*/  P2R R113, PR, RZ, 0x2 ;  /* 0x00000002ff717803 */ /* 0x000fe40000000000 */
[----:B------:R-:W-:Y:S02]  /*3680*/  @P0 SEL R26, R26, R35, P4 ;  /* 0x000000231a1a0207 */ /* 0x000fe40002000000 */
[----:B------:R-:W-:Y:S02]  /*3690*/  ISETP.NE.AND P1, PT, R66, RZ, PT ;  /* 0x000000ff4200720c */ /* 0x000fe40003f25270 */
[----:B------:R-:W-:-:S02]  /*36a0*/  FSETP.GEU.AND P0, PT, R37, R28, PT ;  /* 0x0000001c2500720b */ /* 0x000fc40003f0e000 */
[----:B------:R-:W-:Y:S02]  /*36b0*/  P2R R84, PR, RZ, 0x2 ;  /* 0x00000002ff547803 */ /* 0x000fe40000000000 */
[----:B------:R-:W-:Y:S02]  /*36c0*/  ISETP.NE.AND P1, PT, R151, RZ, PT ;  /* 0x000000ff9700720c */ /* 0x000fe40003f25270 */
[----:B------:R-:W-:Y:S02]  /*36d0*/  FSETP.NAN.AND P4, PT, R28, R28, PT ;  /* 0x0000001c1c00720b */ /* 0x000fe40003f88000 */
[----:B------:R-:W-:Y:S02]  /*36e0*/  P2R R81, PR, RZ, 0x2 ;  /* 0x00000002ff517803 */ /* 0x000fe40000000000 */
[----:B------:R-:W-:Y:S02]  /*36f0*/  ISETP.NE.AND P1, PT, R153, RZ, PT ;  /* 0x000000ff9900720c */ /* 0x000fe40003f25270 */
[----:B------:R-:W-:-:S02]  /*3700*/  P2R R161, PR, RZ, 0x1 ;  /* 0x00000001ffa17803 */ /* 0x000fc40000000000 */
[----:B------:R-:W-:Y:S02]  /*3710*/  @P0 SEL R28, R28, R37, P4 ;  /* 0x000000251c1c0207 */ /* 0x000fe40002000000 */
[----:B------:R-:W-:Y:S02]  /*3720*/  P2R R69, PR, RZ, 0x2 ;  /* 0x00000002ff457803 */ /* 0x000fe40000000000 */
        /* <DEDUP_REMOVED lines=17> */
[----:B------:R-:W-:-:S02]  /*3840*/  @P0 SEL R12, R12, R39, P4 ;  /* 0x000000270c0c0207 */ /* 0x000fc40002000000 */
[----:B------:R-:W-:Y:S02]  /*3850*/  P2R R35, PR, RZ, 0x2 ;  /* 0x00000002ff237803 */ /* 0x000fe40000000000 */
[----:B------:R-:W-:-:S04]  /*3860*/  ISETP.NE.AND P1, PT, R74, RZ, PT ;  /* 0x000000ff4a00720c */ /* 0x000fc80003f25270 */
[----:B------:R-:W-:Y:S02]  /*3870*/  P2R R33, PR, RZ, 0x2 ;  /* 0x00000002ff217803 */ /* 0x000fe40000000000 */
[----:B------:R-:W-:Y:S02]  /*3880*/  ISETP.NE.AND P1, PT, R75, RZ, PT ;  /* 0x000000ff4b00720c */ /* 0x000fe40003f25270 */
[----:B------:R-:W-:Y:S02]  /*3890*/  P2R R131, PR, RZ, 0x20 ;  /* 0x00000020ff837803 */ /* 0x000fe40000000000 */
[----:B------:R-:W-:Y:S02]  /*38a0*/  P2R R31, PR, RZ, 0x2 ;  /* 0x00000002ff1f7803 */ /* 0x000fe40000000000 */
[----:B------:R-:W-:-:S04]  /*38b0*/  ISETP.NE.AND P1, PT, R77, RZ, PT ;  /* 0x000000ff4d00720c */ /* 0x000fc80003f25270 */
        /* <DEDUP_REMOVED lines=11> */
[----:B--2---:R-:W-:Y:S02]  /*3970*/  SEL R8, R8, 0xff800000, P3 ;  /* 0xff80000008087807 */ /* 0x004fe40001800000 */
[----:B------:R-:W-:Y:S02]  /*3980*/  SEL R9, R9, 0xff800000, P3 ;  /* 0xff80000009097807 */ /* 0x000fe40001800000 */
[----:B------:R-:W-:Y:S02]  /*3990*/  SEL R10, R10, 0xff800000, P3 ;  /* 0xff8000000a0a7807 */ /* 0x000fe40001800000 */
[----:B------:R-:W-:Y:S02]  /*39a0*/  SEL R11, R11, 0xff800000, P3 ;  /* 0xff8000000b0b7807 */ /* 0x000fe40001800000 */
[----:B------:R-:W-:-:S02]  /*39b0*/  FSETP.GEU.AND P3, PT, R30, R8, PT ;  /* 0x000000081e00720b */ /* 0x000fc40003f6e000 */
[----:B------:R-:W-:-:S11]  /*39c0*/  FSETP.NAN.AND P4, PT, R8, R8, PT ;  /* 0x000000080800720b */ /* 0x000fd60003f88000 */
[----:B------:R-:W-:Y:S02]  /*39d0*/  @P3 SEL R8, R8, R30, P4 ;  /* 0x0000001e08083207 */ /* 0x000fe40002000000 */
[-C--:B------:R-:W-:Y:S02]  /*39e0*/  FSETP.GEU.AND P4, PT, R32, R9.reuse, PT ;  /* 0x000000092000720b */ /* 0x080fe40003f8e000 */
        /* <DEDUP_REMOVED lines=8> */
[----:B------:R-:W-:-:S04]  /*3a70*/  ISETP.NE.AND P1, PT, R13, RZ, PT ;  /* 0x000000ff0d00720c */ /* 0x000fc80003f25270 */
[----:B------:R-:W-:Y:S02]  /*3a80*/  SEL R2, RZ, 0x1, !P1 ;  /* 0x00000001ff027807 */ /* 0x000fe40004800000 */
        /* <DEDUP_REMOVED lines=18> */
[----:B------:R-:W-:Y:S02]  /*3bb0*/  ISETP.NE.AND P1, PT, R38, RZ, PT ;  /* 0x000000ff2600720c */ /* 0x000fe40003f25270 */
[----:B------:R-:W-:Y:S02]  /*3bc0*/  P2R R61, PR, RZ, 0x40 ;  /* 0x00000040ff3d7803 */ /* 0x000fe40000000000 */
[----:B------:R-:W-:Y:S02]  /*3bd0*/  SEL R32, RZ, 0x1, !P1 ;  /* 0x00000001ff207807 */ /* 0x000fe40004800000 */
[----:B------:R-:W-:Y:S02]  /*3be0*/  ISETP.NE.AND P1, PT, R66, RZ, PT ;  /* 0x000000ff4200720c */ /* 0x000fe40003f25270 */
[----:B------:R-:W-:-:S02]  /*3bf0*/  ISETP.NE.AND P6, PT, R76, RZ, PT ;  /* 0x000000ff4c00720c */ /* 0x000fc40003fc5270 */
[----:B------:R-:W-:Y:S02]  /*3c00*/  SEL R33, RZ, 0x1, !P1 ;  /* 0x00000001ff217807 */ /* 0x000fe40004800000 */
[----:B------:R-:W-:Y:S02]  /*3c10*/  ISETP.NE.AND P1, PT, R67, RZ, PT ;  /* 0x000000ff4300720c */ /* 0x000fe40003f25270 */
[----:B------:R-:W-:Y:S02]  /*3c20*/  SEL R27, R27, 0x2, P6 ;  /* 0x000000021b1b7807 */ /* 0x000fe40003000000 */
[----:B------:R-:W-:Y:S02]  /*3c30*/  ISETP.NE.AND P6, PT, R87, RZ, PT ;  /* 0x000000ff5700720c */ /* 0x000fe40003fc5270 */
[----:B------:R-:W-:Y:S02]  /*3c40*/  P2R R59, PR, RZ, 0x10 ;  /* 0x00000010ff3b7803 */ /* 0x000fe40000000000 */
[----:B------:R-:W-:-:S02]  /*3c50*/  SEL R34, RZ, 0x1, !P1 ;  /* 0x00000001ff227807 */ /* 0x000fc40004800000 */
[----:B------:R-:W-:Y:S02]  /*3c60*/  ISETP.NE.AND P4, PT, R102, RZ, PT ;  /* 0x000000ff6600720c */ /* 0x000fe40003f85270 */
[----:B------:R-:W-:Y:S02]  /*3c70*/  ISETP.NE.AND P1, PT, R68, RZ, PT ;  /* 0x000000ff4400720c */ /* 0x000fe40003f25270 */
[----:B------:R-:W-:Y:S02]  /*3c80*/  P2R R102, PR, RZ, 0x40 ;  /* 0x00000040ff667803 */ /* 0x000fe40000000000 */
[----:B------:R-:W-:Y:S02]  /*3c90*/  ISETP.NE.AND P6, PT, R86, RZ, PT ;  /* 0x000000ff5600720c */ /* 0x000fe40003fc5270 */
[----:B------:R-:W-:Y:S02]  /*3ca0*/  SEL R35, RZ, 0x1, !P1 ;  /* 0x00000001ff237807 */ /* 0x000fe40004800000 */
[----:B------:R-:W-:-:S02]  /*3cb0*/  ISETP.NE.AND P1, PT, R69, RZ, PT ;  /* 0x000000ff4500720c */ /* 0x000fc40003f25270 */
[----:B------:R-:W-:Y:S02]  /*3cc0*/  P2R R87, PR, RZ, 0x40 ;  /* 0x00000040ff577803 */ /* 0x000fe40000000000 */
[----:B------:R-:W-:Y:S02]  /*3cd0*/  ISETP.NE.AND P6, PT, R53, RZ, PT ;  /* 0x000000ff3500720c */ /* 0x000fe40003fc5270 */
[----:B------:R-:W-:Y:S02]  /*3ce0*/  SEL R36, RZ, 0x1, !P1 ;  /* 0x00000001ff247807 */ /* 0x000fe40004800000 */
[----:B------:R-:W-:Y:S02]  /*3cf0*/  ISETP.NE.AND P1, PT, R81, RZ, PT ;  /* 0x000000ff5100720c */ /* 0x000fe40003f25270 */
[----:B------:R-:W-:Y:S02]  /*3d00*/  P2R R86, PR, RZ, 0x40 ;  /* 0x00000040ff567803 */ /* 0x000fe40000000000 */
[----:B------:R-:W-:-:S02]  /*3d10*/  ISETP.NE.AND P6, PT, R52, RZ, PT ;  /* 0x000000ff3400720c */ /* 0x000fc40003fc5270 */
[----:B------:R-:W-:Y:S02]  /*3d20*/  SEL R37, RZ, 0x1, !P1 ;  /* 0x00000001ff257807 */ /* 0x000fe40004800000 */
[----:B------:R-:W-:Y:S02]  /*3d30*/  ISETP.NE.AND P1, PT, R84, RZ, PT ;  /* 0x000000ff5400720c */ /* 0x000fe40003f25270 */
[----:B------:R-:W-:Y:S02]  /*3d40*/  P2R R84, PR, RZ, 0x40 ;  /* 0x00000040ff547803 */ /* 0x000fe40000000000 */
[----:B------:R-:W-:-:S04]  /*3d50*/  ISETP.NE.AND P6, PT, R51, RZ, PT ;  /* 0x000000ff3300720c */ /* 0x000fc80003fc5270 */
[----:B------:R-:W-:Y:S02]  /*3d60*/  P2R R81, PR, RZ, 0x40 ;  /* 0x00000040ff517803 */ /* 0x000fe40000000000 */
[----:B------:R-:W-:-:S04]  /*3d70*/  ISETP.NE.AND P6, PT, R50, RZ, PT ;  /* 0x000000ff3200720c */ /* 0x000fc80003fc5270 */
[----:B------:R-:W-:Y:S02]  /*3d80*/  P2R R79, PR, RZ, 0x40 ;  /* 0x00000040ff4f7803 */ /* 0x000fe40000000000 */
[----:B------:R-:W-:Y:S02]  /*3d90*/  ISETP.NE.AND P6, PT, R145, RZ, PT ;  /* 0x000000ff9100720c */ /* 0x000fe40003fc5270 */
[----:B------:R-:W-:Y:S02]  /*3da0*/  P2R R60, PR, RZ, 0x20 ;  /* 0x00000020ff3c7803 */ /* 0x000fe40000000000 */
[----:B------:R-:W-:Y:S02]  /*3db0*/  ISETP.NE.AND P5, PT, R78, RZ, PT ;  /* 0x000000ff4e00720c */ /* 0x000fe40003fa5270 */
        /* <DEDUP_REMOVED lines=33> */
[----:B------:R-:W-:Y:S02]  /*3fd0*/  ISETP.NE.AND P6, PT, R44, RZ, PT ;  /* 0x000000ff2c00720c */ /* 0x000fe40003fc5270 */
[----:B------:R-:W-:Y:S02]  /*3fe0*/  SEL R2, R2, 0x2, P1 ;  /* 0x0000000202027807 */ /* 0x000fe40000800000 */
[----:B------:R-:W-:Y:S02]  /*3ff0*/  P2R R38, PR, RZ, 0x40 ;  /* 0x00000040ff267803 */ /* 0x000fe40000000000 */
[----:B------:R-:W-:Y:S02]  /*4000*/  ISETP.NE.AND P6, PT, R42, RZ, PT ;  /* 0x000000ff2a00720c */ /* 0x000fe40003fc5270 */
[----:B------:R-:W-:-:S02]  /*4010*/  ISETP.NE.AND P1, PT, R113, RZ, PT ;  /* 0x000000ff7100720c */ /* 0x000fc40003f25270 */
[----:B------:R-:W-:Y:S02]  /*4020*/  SEL R35, R35, 0x2, P6 ;  /* 0x0000000223237807 */ /* 0x000fe40003000000 */
[----:B------:R-:W-:Y:S02]  /*4030*/  SEL R3, R3, 0x2, P1 ;  /* 0x0000000203037807 */ /* 0x000fe40000800000 */
[----:B------:R-:W-:Y:S02]  /*4040*/  ISETP.NE.AND P6, PT, R38, RZ, PT ;  /* 0x000000ff2600720c */ /* 0x000fe40003fc5270 */
[----:B------:R-:W-:Y:S02]  /*4050*/  ISETP.NE.AND P1, PT, R166, RZ, PT ;  /* 0x000000ffa600720c */ /* 0x000fe40003f25270 */
[----:B------:R-:W-:Y:S02]  /*4060*/  SEL R36, R36, 0x2, P6 ;  /* 0x0000000224247807 */ /* 0x000fe40003000000 */
[----:B------:R-:W-:-:S02]  /*4070*/  SEL R13, R13, 0x2, P1 ;  /* 0x000000020d0d7807 */ /* 0x000fc40000800000 */
[----:B------:R-:W-:Y:S02]  /*4080*/  ISETP.NE.AND P6, PT, R40, RZ, PT ;  /* 0x000000ff2800720c */ /* 0x000fe40003fc5270 */
[----:B------:R-:W-:Y:S02]  /*4090*/  ISETP.NE.AND P1, PT, R167, RZ, PT ;  /* 0x000000ffa700720c */ /* 0x000fe40003f25270 */
[----:B------:R-:W-:Y:S02]  /*40a0*/  SEL R37, R37, 0x2, P6 ;  /* 0x0000000225257807 */ /* 0x000fe40003000000 */
[----:B------:R-:W-:Y:S02]  /*40b0*/  SEL R21, R21, 0x2, P1 ;  /* 0x0000000215157807 */ /* 0x000fe40000800000 */
[----:B------:R-:W-:-:S04]  /*40c0*/  ISETP.NE.AND P6, PT, R41, RZ, PT ;  /* 0x000000ff2900720c */ /* 0x000fc80003fc5270 */
[----:B------:R-:W-:Y:S02]  /*40d0*/  SEL R21, R21, 0x3, P6 ;  /* 0x0000000315157807 */ /* 0x000fe40003000000 */
[----:B------:R-:W-:-:S04]  /*40e0*/  ISETP.NE.AND P6, PT, R46, RZ, PT ;  /* 0x000000ff2e00720c */ /* 0x000fc80003fc5270 */
[----:B------:R-:W-:Y:S02]  /*40f0*/  SEL R13, R13, 0x3, P6 ;  /* 0x000000030d0d7807 */ /* 0x000fe40003000000 */
[----:B------:R-:W-:-:S04]  /*4100*/  ISETP.NE.AND P6, PT, R49, RZ, PT ;  /* 0x000000ff3100720c */ /* 0x000fc80003fc5270 */
[----:B------:R-:W-:Y:S02]  /*4110*/  SEL R3, R3, 0x3, P6 ;  /* 0x0000000303037807 */ /* 0x000fe40003000000 */
[----:B------:R-:W-:Y:S02]  /*4120*/  ISETP.NE.AND P6, PT, R50, RZ, PT ;  /* 0x000000ff3200720c */ /* 0x000fe40003fc5270 */
[----:B------:R-:W-:Y:S02]  /*4130*/  SEL R29, R29, 0x2, P5 ;  /* 0x000000021d1d7807 */ /* 0x000fe40002800000 */
[----:B------:R-:W-:Y:S02]  /*4140*/  SEL R2, R2, 0x3, P6 ;  /* 0x0000000302027807 */ /* 0x000fe40003000000 */
        /* <DEDUP_REMOVED lines=11> */
[----:B------:R-:W-:Y:S02]  /*4200*/  ISETP.NE.AND P6, PT, R66, RZ, PT ;  /* 0x000000ff4200720c */ /* 0x000fe40003fc5270 */
[----:B------:R-:W-:Y:S02]  /*4210*/  P2R R39, PR, RZ, 0x1 ;  /* 0x00000001ff277803 */ /* 0x000fe40000000000 */
[----:B------:R-:W-:-:S02]  /*4220*/  SEL R23, R23, 0x3, P6 ;  /* 0x0000000317177807 */ /* 0x000fc40003000000 */
[----:B------:R-:W-:Y:S02]  /*4230*/  SEL R33, R33, 0x2, P1 ;  /* 0x0000000221217807 */ /* 0x000fe40000800000 */
[----:B------:R-:W-:Y:S02]  /*4240*/  ISETP.NE.AND P6, PT, R67, RZ, PT ;  /* 0x000000ff4300720c */ /* 0x000fe40003fc5270 */
[----:B------:R-:W-:Y:S02]  /*4250*/  ISETP.NE.AND P0, PT, R111, RZ, PT ;  /* 0x000000ff6f00720c */ /* 0x000fe40003f05270 */
[----:B------:R-:W-:Y:S02]  /*4260*/  SEL R33, R33, 0x3, P6 ;  /* 0x0000000321217807 */ /* 0x000fe40003000000 */
[----:B------:R-:W-:Y:S02]  /*4270*/  P2R R58, PR, RZ, 0x8 ;  /* 0x00000008ff3a7803 */ /* 0x000fe40000000000 */
[----:B------:R-:W-:-:S02]  /*4280*/  SEL R32, R32, 0x2, P0 ;  /* 0x0000000220207807 */ /* 0x000fc40000000000 */
[----:B------:R-:W-:Y:S02]  /*4290*/  ISETP.NE.AND P6, PT, R68, RZ, PT ;  /* 0x000000ff4400720c */ /* 0x000fe40003fc5270 */
[----:B------:R-:W-:Y:S02]  /*42a0*/  ISETP.NE.AND P3, PT, R105, RZ, PT ;  /* 0x000000ff6900720c */ /* 0x000fe40003f65270 */
[----:B------:R-:W-:Y:S02]  /*42b0*/  SEL R32, R32, 0x3, P6 ;  /* 0x0000000320207807 */ /* 0x000fe40003000000 */
[----:B------:R-:W-:Y:S02]  /*42c0*/  SEL R31, R31, 0x2, P3 ;  /* 0x000000021f1f7807 */ /* 0x000fe40001800000 */
[----:B------:R-:W-:Y:S02]  /*42d0*/  ISETP.NE.AND P6, PT, R69, RZ, PT ;  /* 0x000000ff4500720c */ /* 0x000fe40003fc5270 */
[----:B------:R-:W-:-:S02]  /*42e0*/  SEL R30, R30, 0x2, P4 ;  /* 0x000000021e1e7807 */ /* 0x000fc40002000000 */
[----:B------:R-:W-:Y:S02]  /*42f0*/  SEL R31, R31, 0x3, P6 ;  /* 0x000000031f1f7807 */ /* 0x000fe40003000000 */
[----:B------:R-:W-:-:S04]  /*4300*/  ISETP.NE.AND P6, PT, R74, RZ, PT ;  /* 0x000000ff4a00720c */ /* 0x000fc80003fc5270 */
[----:B------:R-:W-:Y:S02]  /*4310*/  SEL R30, R30, 0x3, P6 ;  /* 0x000000031e1e7807 */ /* 0x000fe40003000000 */
[----:B------:R-:W-:-:S04]  /*4320*/  ISETP.NE.AND P6, PT, R75, RZ, PT ;  /* 0x000000ff4b00720c */ /* 0x000fc80003fc5270 */
[----:B------:R-:W-:Y:S02]  /*4330*/  SEL R37, R37, 0x3, P6 ;  /* 0x0000000325257807 */ /* 0x000fe40003000000 */
[----:B------:R-:W-:Y:S02]  /*4340*/  ISETP.NE.AND P6, PT, R76, RZ, PT ;  /* 0x000000ff4c00720c */ /* 0x000fe40003fc5270 */
[----:B------:R-:W-:Y:S02]  /*4350*/  P2R R143, PR, RZ, 0x4 ;  /* 0x00000004ff8f7803 */ /* 0x000fe40000000000 */
[----:B------:R-:W-:Y:S02]  /*4360*/  SEL R36, R36, 0x3, P6 ;  /* 0x0000000324247807 */ /* 0x000fe40003000000 */
[----:B------:R-:W-:Y:S02]  /*4370*/  ISETP.NE.AND P6, PT, R77, RZ, PT ;  /* 0x000000ff4d00720c */ /* 0x000fe40003fc5270 */
[----:B------:R-:W-:-:S02]  /*4380*/  ISETP.NE.AND P2, PT, R163, RZ, PT ;  /* 0x000000ffa300720c */ /* 0x000fc40003f45270 */
        /* <DEDUP_REMOVED lines=77> */
[----:B------:R-:W-:Y:S02]  /*4860*/  ISETP.NE.AND P4, PT, R89, RZ, PT ;  /* 0x000000ff5900720c */ /* 0x000fe40003f85270 */
[----:B------:R-:W-:Y:S02]  /*4870*/  SEL R3, R3, 0x5, P6 ;  /* 0x0000000503037807 */ /* 0x000fe40003000000 */
[----:B------:R-:W-:Y:S02]  /*4880*/  ISETP.NE.AND P6, PT, R47, RZ, PT ;  /* 0x000000ff2f00720c */ /* 0x000fe40003fc5270 */
[----:B------:R-:W-:-:S02]  /*4890*/  SEL R29, R29, 0x4, P4 ;  /* 0x000000041d1d7807 */ /* 0x000fc40002000000 */
[----:B------:R-:W-:Y:S02]  /*48a0*/  SEL R2, R2, 0x5, P6 ;  /* 0x0000000502027807 */ /* 0x000fe40003000000 */
[----:B------:R-:W-:Y:S02]  /*48b0*/  ISETP.NE.AND P6, PT, R48, RZ, PT ;  /* 0x000000ff3000720c */ /* 0x000fe40003fc5270 */
[----:B------:R-:W-:Y:S02]  /*48c0*/  ISETP.NE.AND P5, PT, R88, RZ, PT ;  /* 0x000000ff5800720c */ /* 0x000fe40003fa5270 */
[----:B------:R-:W-:Y:S02]  /*48d0*/  SEL R29, R29, 0x5, P6 ;  /* 0x000000051d1d7807 */ /* 0x000fe40003000000 */
        /* <DEDUP_REMOVED lines=13> */
[----:B------:R-:W-:-:S02]  /*49b0*/  ISETP.NE.AND P6, PT, R53, RZ, PT ;  /* 0x000000ff3500720c */ /* 0x000fc40003fc5270 */
[----:B------:R-:W-:Y:S02]  /*49c0*/  ISETP.NE.AND P0, PT, R116, RZ, PT ;  /* 0x000000ff7400720c */ /* 0x000fe40003f05270 */
[----:B------:R-:W-:Y:S02]  /*49d0*/  SEL R32, R32, 0x5, P6 ;  /* 0x0000000520207807 */ /* 0x000fe40003000000 */
[----:B------:R-:W-:Y:S02]  /*49e0*/  SEL R31, R31, 0x4, P0 ;  /* 0x000000041f1f7807 */ /* 0x000fe40000000000 */
[----:B------:R-:W-:Y:S02]  /*49f0*/  ISETP.NE.AND P6, PT, R62, RZ, PT ;  /* 0x000000ff3e00720c */ /* 0x000fe40003fc5270 */
[----:B------:R-:W-:Y:S02]  /*4a00*/  ISETP.NE.AND P1, PT, R124, RZ, PT ;  /* 0x000000ff7c00720c */ /* 0x000fe40003f25270 */
[----:B------:R-:W-:-:S04]  /*4a10*/  SEL R31, R31, 0x5, P6 ;  /* 0x000000051f1f7807 */ /* 0x000fc80003000000 */
        /* <DEDUP_REMOVED lines=20> */
[----:B------:R-:W-:Y:S02]  /*4b60*/  ISETP.NE.AND P3, PT, R115, RZ, PT ;  /* 0x000000ff7300720c */ /* 0x000fe40003f65270 */
[----:B------:R-:W-:Y:S02]  /*4b70*/  P2R R46, PR, RZ, 0x2 ;  /* 0x00000002ff2e7803 */ /* 0x000fe40000000000 */
[----:B------:R-:W-:Y:S02]  /*4b80*/  ISETP.NE.AND P1, PT, R73, RZ, PT ;  /* 0x000000ff4900720c */ /* 0x000fe40003f25270 */
[----:B------:R-:W-:-:S02]  /*4b90*/  SEL R30, R30, 0x4, P3 ;  /* 0x000000041e1e7807 */ /* 0x000fc40001800000 */
[----:B------:R-:W-:Y:S02]  /*4ba0*/  ISETP.NE.AND P6, PT, R63, RZ, PT ;  /* 0x000000ff3f00720c */ /* 0x000fe40003fc5270 */
[----:B------:R-:W-:Y:S02]  /*4bb0*/  P2R R44, PR, RZ, 0x2 ;  /* 0x00000002ff2c7803 */ /* 0x000fe40000000000 */
[----:B------:R-:W-:Y:S02]  /*4bc0*/  ISETP.NE.AND P1, PT, R141, RZ, PT ;  /* 0x000000ff8d00720c */ /* 0x000fe40003f25270 */
[----:B------:R-:W-:Y:S02]  /*4bd0*/  SEL R30, R30, 0x5, P6 ;  /* 0x000000051e1e7807 */ /* 0x000fe40003000000 */
[----:B------:R-:W-:Y:S02]  /*4be0*/  ISETP.NE.AND P6, PT, R64, RZ, PT ;  /* 0x000000ff4000720c */ /* 0x000fe40003fc5270 */
[----:B------:R-:W-:-:S02]  /*4bf0*/  P2R R42, PR, RZ, 0x2 ;  /* 0x00000002ff2a7803 */ /* 0x000fc40000000000 */
[----:B------:R-:W-:Y:S02]  /*4c00*/  ISETP.NE.AND P1, PT, R138, RZ, PT ;  /* 0x000000ff8a00720c */ /* 0x000fe40003f25270 */
[----:B------:R-:W-:Y:S02]  /*4c10*/  SEL R37, R37, 0x5, P6 ;  /* 0x0000000525257807 */ /* 0x000fe40003000000 */
        /* <DEDUP_REMOVED lines=13> */
[----:B------:R-:W-:Y:S02]  /*4cf0*/  SEL R33, R33, 0x6, P1 ;  /* 0x0000000621217807 */ /* 0x000fe40000800000 */
[----:B------:R-:W-:Y:S02]  /*4d00*/  ISETP.NE.AND P1, PT, R38, RZ, PT ;  /* 0x000000ff2600720c */ /* 0x000fe40003f25270 */
[----:B------:R-:W-:-:S02]  /*4d10*/  SEL R2, R2, 0x6, P6 ;  /* 0x0000000602027807 */ /* 0x000fc40003000000 */
        /* <DEDUP_REMOVED lines=27> */
[----:B------:R-:W-:Y:S02]  /*4ed0*/  ISETP.NE.AND P3, PT, R97, RZ, PT ;  /* 0x000000ff6100720c */ /* 0x000fe40003f65270 */
[----:B------:R-:W-:Y:S02]  /*4ee0*/  P2R R57, PR, RZ, 0x40 ;  /* 0x00000040ff397803 */ /* 0x000fe40000000000 */
[----:B------:R-:W-:-:S02]  /*4ef0*/  ISETP.NE.AND P6, PT, R150, RZ, PT ;  /* 0x000000ff9600720c */ /* 0x000fc40003fc5270 */
[----:B------:R-:W-:Y:S02]  /*4f00*/  SEL R2, R2, 0x7, P1 ;  /* 0x0000000702027807 */ /* 0x000fe40000800000 */
        /* <DEDUP_REMOVED lines=14> */
[----:B------:R-:W-:Y:S02]  /*4ff0*/  SEL R42, R38, 0x7, P6 ;  /* 0x00000007262a7807 */ /* 0x000fe40003000000 */
[----:B------:R-:W-:Y:S02]  /*5000*/  ISETP.NE.AND P6, PT, R45, RZ, PT ;  /* 0x000000ff2d00720c */ /* 0x000fe40003fc5270 */
[----:B------:R-:W-:Y:S01]  /*5010*/  SEL R25, R25, 0x7, P1 ;  /* 0x0000000719197807 */ /* 0x000fe20000800000 */
[----:B------:R-:W1:Y:S01]  /*5020*/  S2R R45, SR_TID.X ;  /* 0x00000000002d7919 */ /* 0x000e620000002100 */
[----:B------:R-:W-:-:S02]  /*5030*/  ISETP.NE.AND P1, PT, R52, RZ, PT ;  /* 0x000000ff3400720c */ /* 0x000fc40003f25270 */
[----:B------:R-:W-:Y:S02]  /*5040*/  ISETP.NE.AND P2, PT, R125, RZ, PT ;  /* 0x000000ff7d00720c */ /* 0x000fe40003f45270 */
[----:B------:R-:W-:Y:S02]  /*5050*/  SEL R23, R23, 0x7, P1 ;  /* 0x0000000717177807 */ /* 0x000fe40000800000 */
[----:B------:R-:W-:Y:S01]  /*5060*/  ISETP.NE.AND P1, PT, R53, RZ, PT ;  /* 0x000000ff3500720c */ /* 0x000fe20003f25270 */
[----:B------:R-:W2:Y:S01]  /*5070*/  S2UR UR5, SR_CgaCtaId ;  /* 0x00000000000579c3 */ /* 0x000ea20000008800 */
[----:B------:R-:W-:Y:S02]  /*5080*/  SEL R32, R32, 0x6, P2 ;  /* 0x0000000620207807 */ /* 0x000fe40001000000 */
[----:B------:R-:W-:Y:S02]  /*5090*/  SEL R33, R33, 0x7, P1 ;  /* 0x0000000721217807 */ /* 0x000fe40000800000 */
[----:B------:R-:W-:-:S02]  /*50a0*/  ISETP.NE.AND P1, PT, R54, RZ, PT ;  /* 0x000000ff3600720c */ /* 0x000fc40003f25270 */
[----:B------:R-:W-:Y:S02]  /*50b0*/  SEL R44, R34, 0x7, P6 ;  /* 0x00000007222c7807 */ /* 0x000fe40003000000 */
[----:B------:R-:W-:Y:S02]  /*50c0*/  ISETP.NE.AND P6, PT, R56, RZ, PT ;  /* 0x000000ff3800720c */ /* 0x000fe40003fc5270 */
[----:B------:R-:W-:Y:S02]  /*50d0*/  SEL R35, R32, 0x7, P1 ;  /* 0x0000000720237807 */ /* 0x000fe40000800000 */
[----:B------:R-:W-:Y:S02]  /*50e0*/  SEL R32, R21, 0x8, P6 ;  /* 0x0000000815207807 */ /* 0x000fe40003000000 */
[----:B------:R-:W-:Y:S02]  /*50f0*/  ISETP.NE.AND P0, PT, R123, RZ, PT ;  /* 0x000000ff7b00720c */ /* 0x000fe40003f05270 */
[----:B------:R-:W-:-:S02]  /*5100*/  ISETP.NE.AND P6, PT, R57, RZ, PT ;  /* 0x000000ff3900720c */ /* 0x000fc40003fc5270 */
[----:B------:R-:W-:Y:S02]  /*5110*/  SEL R30, R30, 0x6, P0 ;  /* 0x000000061e1e7807 */ /* 0x000fe40000000000 */
[----:B------:R-:W-:Y:S02]  /*5120*/  ISETP.NE.AND P2, PT, R130, RZ, PT ;  /* 0x000000ff8200720c */ /* 0x000fe40003f45270 */
[----:B------:R-:W-:Y:S02]  /*5130*/  SEL R21, R13, 0x8, P6 ;  /* 0x000000080d157807 */ /* 0x000fe40003000000 */
[----:B------:R-:W-:Y:S02]  /*5140*/  ISETP.NE.AND P6, PT, R62, RZ, PT ;  /* 0x000000ff3e00720c */ /* 0x000fe40003fc5270 */
[----:B------:R-:W-:Y:S02]  /*5150*/  SEL R37, R30, 0x7, P2 ;  /* 0x000000071e257807 */ /* 0x000fe40001000000 */
[----:B------:R-:W-:-:S02]  /*5160*/  SEL R30, R3, 0x8, P6 ;  /* 0x00000008031e7807 */ /* 0x000fc40003000000 */
[----:B------:R-:W-:Y:S01]  /*5170*/  ISETP.NE.AND P6, PT, R63, RZ, PT ;  /* 0x000000ff3f00720c */ /* 0x000fe20003fc5270 */
[----:B------:R-:W-:Y:S01]  /*5180*/  UMOV UR4, 0x400 ;  /* 0x0000040000047882 */ /* 0x000fe20000000000 */
[----:B-1----:R-:W-:Y:S02]  /*5190*/  SHF.R.U32.HI R46, RZ, 0x4, R45 ;  /* 0x00000004ff2e7819 */ /* 0x002fe4000001162d */
[----:B------:R-:W-:Y:S01]  /*51a0*/  SEL R13, R2, 0x8, P6 ;  /* 0x00000008020d7807 */ /* 0x000fe20003000000 */
[----:B------:R-:W-:Y:S01]  /*51b0*/  IMAD.SHL.U32 R2, R45, 0x100, RZ ;  /* 0x000001002d027824 */ /* 0x000fe200078e00ff */
[----:B------:R-:W-:Y:S01]  /*51c0*/  ISETP.NE.AND P3, PT, R164, RZ, PT ;  /* 0x000000ffa400720c */ /* 0x000fe20003f65270 */
[----:B--2---:R-:W-:Y:S01]  /*51d0*/  UPRMT UR4, UR5, 0x654, UR4 ;  /* 0x0000065405047896 */ /* 0x004fe20008000004 */
[----:B------:R-:W-:Y:S02]  /*51e0*/  SGXT.U32 R46, R46, 0x4 ;  /* 0x000000042e2e781a */ /* 0x000fe40000000000 */
[----:B------:R-:W-:-:S02]  /*51f0*/  LOP3.LUT R3, R2, 0xf00, RZ, 0xc0, !PT ;  /* 0x00000f0002037812 */ /* 0x000fc400078ec0ff */
[----:B------:R-:W-:Y:S02]  /*5200*/  ISETP.NE.AND P1, PT, R55, RZ, PT ;  /* 0x000000ff3700720c */ /* 0x000fe40003f25270 */
[----:B------:R-:W-:Y:S02]  /*5210*/  SEL R34, R25, 0x8, P3 ;  /* 0x0000000819227807 */ /* 0x000fe40001800000 */
[C---:B------:R-:W-:Y:S01]  /*5220*/  LOP3.LUT R25, R3.reuse, R46, RZ, 0xfc, !PT ;  /* 0x0000002e03197212 */ /* 0x040fe200078efcff */
[----:B------:R-:W-:Y:S01]  /*5230*/  VIADD R46, R3, UR4 ;  /* 0x00000004032e7c36 */ /* 0x000fe20008000000 */
[----:B------:R-:W-:Y:S02]  /*5240*/  SEL R31, R31, 0x7, P1 ;  /* 0x000000071f1f7807 */ /* 0x000fe40000800000 */
[----:B------:R-:W-:Y:S01]  /*5250*/  ISETP.NE.AND P1, PT, R147, RZ, PT ;  /* 0x000000ff9300720c */ /* 0x000fe20003f25270 */
[----:B------:R-:W-:Y:S01]  /*5260*/  IMAD R25, R25, 0x4, R46 ;  /* 0x0000000419197824 */ /* 0x000fe200078e022e */
[----:B------:R-:W-:-:S02]  /*5270*/  ISETP.NE.AND P5, PT, R160, RZ, PT ;  /* 0x000000ffa000720c */ /* 0x000fc40003fa5270 */
[----:B------:R-:W-:Y:S02]  /*5280*/  SEL R41, R36, 0x7, P1 ;  /* 0x0000000724297807 */ /* 0x000fe40000800000 */
[----:B------:R-:W-:Y:S01]  /*5290*/  SEL R36, R29, 0x8, P5 ;  /* 0x000000081d247807 */ /* 0x000fe20002800000 */
[----:B------:R-:W-:Y:S01]  /*52a0*/  IMAD.SHL.U32 R29, R45, 0x4, RZ ;  /* 0x000000042d1d7824 */ /* 0x000fe200078e00ff */
[----:B------:R-:W-:Y:S04]  /*52b0*/  STS [R25], R14 ;  /* 0x0000000e19007388 */ /* 0x000fe80000000800 */
[----:B------:R-:W-:Y:S04]  /*52c0*/  STS [R25+0x50], R15 ;  /* 0x0000500f19007388 */ /* 0x000fe80000000800 */
        /* <DEDUP_REMOVED lines=11> */
[----:B------:R1:W-:Y:S04]  /*5380*/  STS [R25+0x410], R9 ;  /* 0x0004100919007388 */ /* 0x0003e80000000800 */
[----:B------:R2:W-:Y:S04]  /*5390*/  STS [R25+0x460], R10 ;  /* 0x0004600a19007388 */ /* 0x0005e80000000800 */
[----:B------:R3:W-:Y:S01]  /*53a0*/  STS [R25+0x4b0], R11 ;  /* 0x0004b00b19007388 */ /* 0x0007e20000000800 */
[----:B------:R-:W-:Y:S01]  /*53b0*/  IMAD.SHL.U32 R2, R6, 0x4, RZ ;  /* 0x0000000406027824 */ /* 0x000fe200078e00ff */
[----:B------:R-:W-:Y:S01]  /*53c0*/  LOP3.LUT R3, R29, 0x3fc, RZ, 0xc0, !PT ;  /* 0x000003fc1d037812 */ /* 0x000fe200078ec0ff */
[----:B-1----:R-:W1:Y:S01]  /*53d0*/  LDC.64 R8, c[0x0][0x218] ;  /* 0x00008600ff087b82 */ /* 0x002e620000000a00 */
[----:B------:R-:W-:-:S02]  /*53e0*/  ISETP.NE.AND P0, PT, R165, RZ, PT ;  /* 0x000000ffa500720c */ /* 0x000fc40003f05270 */
[----:B------:R-:W-:Y:S02]  /*53f0*/  ISETP.NE.AND P1, PT, R159, RZ, PT ;  /* 0x000000ff9f00720c */ /* 0x000fe40003f25270 */
[----:B------:R-:W-:Y:S02]  /*5400*/  LOP3.LUT R29, R3, 0x400, RZ, 0xfc, !PT ;  /* 0x00000400031d7812 */ /* 0x000fe400078efcff */
[----:B------:R-:W-:Y:S02]  /*5410*/  SEL R23, R23, 0x8, P0 ;  /* 0x0000000817177807 */ /* 0x000fe40000000000 */
[----:B------:R-:W-:Y:S02]  /*5420*/  SEL R38, R33, 0x8, P1 ;  /* 0x0000000821267807 */ /* 0x000fe40000800000 */
[----:B------:R-:W-:Y:S02]  /*5430*/  LOP3.LUT R2, R7, 0xc, R2, 0xf8, !PT ;  /* 0x0000000c07027812 */ /* 0x000fe400078ef802 */
[----:B------:R-:W-:-:S02]  /*5440*/  ISETP.NE.AND P0, PT, R39, RZ, PT ;  /* 0x000000ff2700720c */ /* 0x000fc40003f05270 */
[----:B------:R-:W-:Y:S02]  /*5450*/  LOP3.LUT R33, R3, 0x800, RZ, 0xfc, !PT ;  /* 0x0000080003217812 */ /* 0x000fe400078efcff */
[----:B------:R-:W-:Y:S02]  /*5460*/  LOP3.LUT R7, R45, 0xfc, RZ, 0xc0, !PT ;  /* 0x000000fc2d077812 */ /* 0x000fe400078ec0ff */
[----:B------:R-:W-:Y:S02]  /*5470*/  LOP3.LUT R39, R3, 0xc00, RZ, 0xfc, !PT ;  /* 0x00000c0003277812 */ /* 0x000fe400078efcff */
[----:B------:R-:W-:Y:S02]  /*5480*/  LOP3.LUT R29, R29, 0x7f0, RZ, 0xc0, !PT ;  /* 0x000007f01d1d7812 */ /* 0x000fe400078ec0ff */
[----:B------:R-:W-:Y:S02]  /*5490*/  LOP3.LUT R33, R33, 0xbf0, RZ, 0xc0, !PT ;  /* 0x00000bf021217812 */ /* 0x000fe400078ec0ff */
[----:B------:R-:W-:-:S02]  /*54a0*/  LEA R46, R7, UR4, 0x2 ;  /* 0x00000004072e7c11 */ /* 0x000fc4000f8e10ff */
[----:B------:R-:W-:Y:S01]  /*54b0*/  LOP3.LUT R39, R39, 0xff0, RZ, 0xc0, !PT ;  /* 0x00000ff027277812 */ /* 0x000fe200078ec0ff */
[----:B------:R-:W-:Y:S02]  /*54c0*/  VIADD R48, R29, UR4 ;  /* 0x000000041d307c36 */ /* 0x000fe40008000000 */
[----:B------:R-:W-:Y:S02]  /*54d0*/  VIADD R50, R33, UR4 ;  /* 0x0000000421327c36 */ /* 0x000fe40008000000 */
[----:B------:R-:W-:Y:S02]  /*54e0*/  IMAD R46, R3, 0x4, R46 ;  /* 0x00000004032e7824 */ /* 0x000fe400078e022e */
[----:B------:R-:W-:Y:S01]  /*54f0*/  VIADD R52, R39, UR4 ;  /* 0x0000000427347c36 */ /* 0x000fe20008000000 */
[----:B------:R-:W-:Y:S01]  /*5500*/  ISETP.NE.AND P4, PT, R162, RZ, PT ;  /* 0x000000ffa200720c */ /* 0x000fe20003f85270 */
[----:B------:R-:W-:Y:S01]  /*5510*/  IMAD R48, R3, 0x4, R48 ;  /* 0x0000000403307824 */ /* 0x000fe200078e0230 */
[----:B------:R-:W-:Y:S01]  /*5520*/  ISETP.NE.AND P6, PT, R61, RZ, PT ;  /* 0x000000ff3d00720c */ /* 0x000fe20003fc5270 */
[C---:B------:R-:W-:Y:S01]  /*5530*/  IMAD R29, R3.reuse, 0x4, R50 ;  /* 0x00000004031d7824 */ /* 0x040fe200078e0232 */
[----:B------:R-:W-:Y:S01]  /*5540*/  BAR.SYNC.DEFER_BLOCKING 0x0 ;  /* 0x0000000000007b1d */ /* 0x000fe20000010000 */
[----:B------:R-:W-:Y:S01]  /*5550*/  ISETP.NE.AND P5, PT, R60, RZ, PT ;  /* 0x000000ff3c00720c */ /* 0x000fe20003fa5270 */
[----:B------:R-:W-:Y:S01]  /*5560*/  IMAD R33, R3, 0x4, R52 ;  /* 0x0000000403217824 */ /* 0x000fe200078e0234 */
[----:B------:R-:W-:-:S02]  /*5570*/  SEL R27, R27, 0x8, P4 ;  /* 0x000000081b1b7807 */ /* 0x000fc40002000000 */
[----:B------:R-:W-:Y:S02]  /*5580*/  ISETP.NE.AND P4, PT, R59, RZ, PT ;  /* 0x000000ff3b00720c */ /* 0x000fe40003f85270 */
[----:B------:R-:W-:Y:S02]  /*5590*/  ISETP.NE.AND P3, PT, R58, RZ, PT ;  /* 0x000000ff3a00720c */ /* 0x000fe40003f65270 */
[----:B------:R-:W-:Y:S01]  /*55a0*/  ISETP.NE.AND P2, PT, R143, RZ, PT ;  /* 0x000000ff8f00720c */ /* 0x000fe20003f45270 */
[----:B------:R-:W-:Y:S01]  /*55b0*/  IMAD R12, R4, 0x140, R5 ;  /* 0x00000140040c7824 */ /* 0x000fe200078e0205 */
[----:B------:R-:W-:Y:S01]  /*55c0*/  SHF.R.S32.HI R3, RZ, 0x1f, R2 ;  /* 0x0000001fff037819 */ /* 0x000fe20000011402 */
[----:B------:R-:W-:Y:S01]  /*55d0*/  ULDC.64 UR4, c[0x0][0x220] ;  /* 0x0000880000047ab9 */ /* 0x000fe20000000a00 */
[----:B------:R-:W-:Y:S01]  /*55e0*/  SHF.R.U32.HI R7, RZ, 0x2, R6 ;  /* 0x00000002ff077819 */ /* 0x000fe20000011606 */
[----:B------:R-:W4:Y:S04]  /*55f0*/  LDS.128 R60, [R46] ;  /* 0x000000002e3c7984 */ /* 0x000f280000000c00 */
[----:B------:R-:W5:Y:S04]  /*5600*/  LDS.128 R48, [R48+0x1000] ;  /* 0x0010000030307984 */ /* 0x000f680000000c00 */
[----:B------:R-:W3:Y:S04]  /*5610*/  LDS.128 R52, [R29+0x2000] ;  /* 0x002000001d347984 */ /* 0x000ee80000000c00 */
[----:B------:R-:W3:Y:S01]  /*5620*/  LDS.128 R56, [R33+0x3000] ;  /* 0x0030000021387984 */ /* 0x000ee20000000c00 */
[----:B------:R-:W-:-:S02]  /*5630*/  LEA.HI R6, R3, R2, RZ, 0x4 ;  /* 0x0000000203067211 */ /* 0x000fc400078f20ff */
[----:B------:R-:W-:Y:S02]  /*5640*/  SGXT.U32 R3, R7, 0x6 ;  /* 0x000000060703781a */ /* 0x000fe40000000000 */
[----:B------:R-:W-:Y:S02]  /*5650*/  SEL R40, R40, 0x7, P2 ;  /* 0x0000000728287807 */ /* 0x000fe40001000000 */
[----:B------:R-:W-:Y:S02]  /*5660*/  LOP3.LUT R7, R6, 0xfffffff0, RZ, 0xc0, !PT ;  /* 0xfffffff006077812 */ /* 0x000fe400078ec0ff */
[----:B------:R-:W-:Y:S02]  /*5670*/  ISETP.NE.AND P2, PT, R161, RZ, PT ;  /* 0x000000ffa100720c */ /* 0x000fe40003f45270 */
[----:B------:R-:W-:Y:S01]  /*5680*/  SHF.R.S32.HI R6, RZ, 0x4, R6 ;  /* 0x00000004ff067819 */ /* 0x000fe20000011406 */
[----:B------:R-:W-:Y:S01]  /*5690*/  IMAD.IADD R7, R2, 0x1, -R7 ;  /* 0x0000000102077824 */ /* 0x000fe200078e0a07 */
[----:B------:R-:W-:-:S02]  /*56a0*/  SEL R35, R35, 0x8, P2 ;  /* 0x0000000823237807 */ /* 0x000fc40001000000 */
[----:B------:R-:W-:Y:S02]  /*56b0*/  ISETP.NE.AND P2, PT, R156, RZ, PT ;  /* 0x000000ff9c00720c */ /* 0x000fe40003f45270 */
[----:B------:R-:W-:Y:S02]  /*56c0*/  PRMT R3, R3, 0x6540, R0 ;  /* 0x0000654003037816 */ /* 0x000fe40000000000 */
[----:B------:R-:W-:Y:S01]  /*56d0*/  ISETP.GE.AND P1, PT, R2, 0x40, PT ;  /* 0x000000400200780c */ /* 0x000fe20003f26270 */
[----:B------:R-:W-:Y:S01]  /*56e0*/  IMAD R7, R6, 0x2400, R7 ;  /* 0x0000240006077824 */ /* 0x000fe200078e0207 */
[----:B--2---:R-:W-:Y:S02]  /*56f0*/  SEL R10, R31, 0x8, P2 ;  /* 0x000000081f0a7807 */ /* 0x004fe40001000000 */
[C---:B------:R-:W-:Y:S02]  /*5700*/  LOP3.LUT R0, R3.reuse, 0x40, RZ, 0xfc, !PT ;  /* 0x0000004003007812 */ /* 0x040fe400078efcff */
[----:B------:R-:W-:-:S02]  /*5710*/  ISETP.LT.AND P2, PT, R3, 0x140, !P1 ;  /* 0x000001400300780c */ /* 0x000fc40004f41270 */
[C---:B------:R-:W-:Y:S01]  /*5720*/  LOP3.LUT R2, R3.reuse, 0x80, RZ, 0xfc, !PT ;  /* 0x0000008003027812 */ /* 0x040fe200078efcff */
[C---:B------:R-:W-:Y:S01]  /*5730*/  IMAD R5, R3.reuse, 0x10, R7 ;  /* 0x0000001003057824 */ /* 0x040fe200078e0207 */
[----:B------:R-:W-:Y:S02]  /*5740*/  LOP3.LUT R4, R3, 0xc0, RZ, 0xfc, !PT ;  /* 0x000000c003047812 */ /* 0x000fe400078efcff */
[----:B------:R-:W-:Y:S02]  /*5750*/  SEL R40, R40, 0x8, P3 ;  /* 0x0000000828287807 */ /* 0x000fe40001800000 */
[----:B------:R-:W-:Y:S02]  /*5760*/  ISETP.LT.AND P3, PT, R0, 0x140, !P1 ;  /* 0x000001400000780c */ /* 0x000fe40004f61270 */
[----:B------:R-:W-:Y:S02]  /*5770*/  SEL R41, R41, 0x8, P4 ;  /* 0x0000000829297807 */ /* 0x000fe40002000000 */
[----:B------:R-:W-:-:S02]  /*5780*/  SEL R3, R42, 0x8, P5 ;  /* 0x000000082a037807 */ /* 0x000fc40002800000 */
[----:B------:R-:W-:Y:S02]  /*5790*/  SEL R44, R44, 0x8, P6 ;  /* 0x000000082c2c7807 */ /* 0x000fe40003000000 */
[----:B------:R-:W-:Y:S02]  /*57a0*/  ISETP.LT.AND P4, PT, R2, 0x140, !P1 ;  /* 0x000001400200780c */ /* 0x000fe40004f81270 */
[----:B------:R-:W-:Y:S02]  /*57b0*/  SEL R37, R37, 0x8, P0 ;  /* 0x0000000825257807 */ /* 0x000fe40000000000 */
[----:B------:R-:W-:Y:S01]  /*57c0*/  ISETP.LT.AND P1, PT, R4, 0x140, !P1 ;  /* 0x000001400400780c */ /* 0x000fe20004f21270 */
[--C-:B---3--:R-:W-:Y:S01]  /*57d0*/  IMAD R11, R0, 0x10, R7.reuse ;  /* 0x00000010000b7824 */ /* 0x108fe200078e0207 */
[----:B------:R-:W-:Y:S01]  /*57e0*/  ISETP.NE.AND P0, PT, R43, RZ, PT ;  /* 0x000000ff2b00720c */ /* 0x000fe20003f05270 */
[----:B------:R-:W-:Y:S01]  /*57f0*/  IMAD R15, R2, 0x10, R7 ;  /* 0x00000010020f7824 */ /* 0x000fe200078e0207 */
[----:B------:R-:W-:Y:S01]  /*5800*/  PRMT R44, R3, 0x3340, R44 ;  /* 0x00003340032c7816 */ /* 0x000fe2000000002c */
[----:B-1----:R-:W-:-:S04]  /*5810*/  IMAD.WIDE R2, R5, 0x4, R8 ;  /* 0x0000000405027825 */ /* 0x002fc800078e0208 */
[----:B------:R-:W-:Y:S02]  /*5820*/  IMAD R17, R4, 0x10, R7 ;  /* 0x0000001004117824 */ /* 0x000fe400078e0207 */
[----:B------:R-:W-:Y:S01]  /*5830*/  IMAD.WIDE R4, R11, 0x4, R8 ;  /* 0x000000040b047825 */ /* 0x000fe200078e0208 */
[----:B------:R-:W-:Y:S01]  /*5840*/  PRMT R37, R10, 0x3340, R37 ;  /* 0x000033400a257816 */ /* 0x000fe20000000025 */
[----:B----4-:R1:W-:Y:S02]  /*5850*/  @P2 STG.E.128 desc[UR6][R2.64], R60 ;  /* 0x0000003c02002986 */ /* 0x0103e4000c101d06 */
[----:B------:R-:W-:Y:S01]  /*5860*/  IMAD.WIDE R6, R15, 0x4, R8 ;  /* 0x000000040f067825 */ /* 0x000fe200078e0208 */
[----:B------:R-:W-:-:S03]  /*5870*/  IADD3 R10, P2, R12, UR4, RZ ;  /* 0x000000040c0a7c10 */ /* 0x000fc6000ff5e0ff */
[----:B------:R-:W-:Y:S01]  /*5880*/  IMAD.WIDE R8, R17, 0x4, R8 ;  /* 0x0000000411087825 */ /* 0x000fe200078e0208 */
[----:B-----5:R1:W-:Y:S01]  /*5890*/  @P3 STG.E.128 desc[UR6][R4.64], R48 ;  /* 0x0000003004003986 */ /* 0x0203e2000c101d06 */
[----:B------:R-:W-:Y:S02]  /*58a0*/  PRMT R32, R32, 0x3340, R21 ;  /* 0x0000334020207816 */ /* 0x000fe40000000015 */
[----:B------:R-:W-:Y:S01]  /*58b0*/  PRMT R13, R30, 0x3340, R13 ;  /* 0x000033401e0d7816 */ /* 0x000fe2000000000d */
[----:B0-----:R1:W-:Y:S01]  /*58c0*/  @P4 STG.E.128 desc[UR6][R6.64], R52 ;  /* 0x0000003406004986 */ /* 0x0013e2000c101d06 */
[----:B------:R-:W-:Y:S02]  /*58d0*/  PRMT R36, R36, 0x3340, R27 ;  /* 0x0000334024247816 */ /* 0x000fe4000000001b */
[----:B------:R-:W-:Y:S01]  /*58e0*/  PRMT R23, R34, 0x3340, R23 ;  /* 0x0000334022177816 */ /* 0x000fe20000000017 */
[----:B------:R1:W-:Y:S01]  /*58f0*/  @P1 STG.E.128 desc[UR6][R8.64], R56 ;  /* 0x0000003808001986 */ /* 0x0003e2000c101d06 */
[----:B------:R-:W-:-:S02]  /*5900*/  PRMT R38, R38, 0x3340, R35 ;  /* 0x0000334026267816 */ /* 0x000fc40000000023 */
[----:B------:R-:W-:Y:S02]  /*5910*/  PRMT R41, R40, 0x3340, R41 ;  /* 0x0000334028297816 */ /* 0x000fe40000000029 */
[----:B------:R-:W-:Y:S02]  /*5920*/  LEA.HI.X.SX32 R11, R12, UR5, 0x1, P2 ;  /* 0x000000050c0b7c11 */ /* 0x000fe400090f0eff */
[----:B------:R-:W-:Y:S02]  /*5930*/  PRMT R32, R32, 0x5410, R13 ;  /* 0x0000541020207816 */ /* 0x000fe4000000000d */
[----:B------:R-:W-:Y:S02]  /*5940*/  PRMT R33, R36, 0x5410, R23 ;  /* 0x0000541024217816 */ /* 0x000fe40000000017 */
[----:B------:R-:W-:Y:S02]  /*5950*/  PRMT R34, R38, 0x5410, R37 ;  /* 0x0000541026227816 */ /* 0x000fe40000000025 */
[----:B------:R-:W-:Y:S01]  /*5960*/  PRMT R35, R41, 0x5410, R44 ;  /* 0x0000541029237816 */ /* 0x000fe2000000002c */
[----:B------:R-:W-:Y:S06]  /*5970*/  @!P0 EXIT ;  /* 0x000000000000894d */ /* 0x000fec0003800000 */
[----:B------:R-:W-:Y:S01]  /*5980*/  STG.E.128 desc[UR6][R10.64], R32 ;  /* 0x000000200a007986 */ /* 0x000fe2000c101d06 */
[----:B------:R-:W-:Y:S05]  /*5990*/  EXIT ;  /* 0x000000000000794d */ /* 0x000fea0003800000 */
.L_x_0:
[----:B------:R-:W-:-:S00]  /*59a0*/  BRA `(.L_x_0) ;  /* 0xfffffffc00fc7947 */ /* 0x000fc0000383ffff */
[----:B------:R-:W-:-:S00]  /*59b0*/  NOP ;  /* 0x0000000000007918 */ /* 0x000fc00000000000 */
        /* <DEDUP_REMOVED lines=12> */
.L_x_1:


//--------------------- .nv.shared.triton_poi_fused_max_pool2d_with_indices_36 --------------------------
	.section	.nv.shared.triton_poi_fused_max_pool2d_with_indices_36,"aw",@nobits
	.sectionflags	@""
	.align	16
	.zero		1024


//--------------------- .nv.constant0.triton_poi_fused_max_pool2d_with_indices_36 --------------------------
	.section	.nv.constant0.triton_poi_fused_max_pool2d_with_indices_36,"a",@progbits
	.sectionflags	@""
	.align	4
.nv.constant0.triton_poi_fused_max_pool2d_with_indices_36:
	.zero		560
